	.target	sm_90a

	.elftype	@"ET_EXEC"


//--------------------- .note.nv.tkinfo           --------------------------
	.section	.note.nv.tkinfo,"",@"SHT_NOTE"
	.sectionflags	@"SHF_NOTE_NV_TKINFO"
	.tkinfo
        /*0018*/ 	.word	0x00000002
        /*0030*/ 	.string	""
        /*0030*/ 	.string	"ptxas"
        /*0030*/ 	.string	"Cuda compilation tools, release 13.0, V13.0.88"
        /*0030*/ 	.string	"Build cuda_13.0.r13.0/compiler.36424714_0"
        /*0030*/ 	.string	"-arch sm_90a -m 64 "



//--------------------- .note.nv.cuinfo           --------------------------
	.section	.note.nv.cuinfo,"",@"SHT_NOTE"
	.sectionflags	@"SHF_NOTE_NV_CUINFO"
        /*0018*/ 	.short	0x0002
        /*001a*/ 	.short	0x005a
        /*001c*/ 	.short	0x0082
	.zero		2


//--------------------- .nv.info                  --------------------------
	.section	.nv.info,"",@"SHT_CUDA_INFO"
	.align	4


	//----- nvinfo : EIATTR_REGCOUNT
	.align		4
        /*0000*/ 	.byte	0x04, 0x2f
        /*0002*/ 	.short	(.L_15 - .L_14)
	.align		4
.L_14:
        /*0004*/ 	.word	index@(_ZN7cutlass13device_kernelINS_4gemm6kernel13GemmUniversalIN4cute5tupleIJiiiiEEENS1_10collective13CollectiveMmaINS1_34MainloopSm90TmaGmmaWarpSpecializedILi20ENS5_IJNS4_1CILi2EEENSA_ILi1EEESC_EEENS1_35KernelTmaWarpSpecializedCooperativeEEENS5_IJNSA_ILi128EEENSA_ILi224EEENSA_ILi32EEEEEEaNS5_IJlSC_lEEEaSK_NS4_8TiledMMAINS4_8MMA_AtomIJNS4_4SM904GMMA26MMA_64x32x32_S32S8S8_SS_TNEEEENS4_6LayoutISD_NS5_IJSC_NSA_ILi0EEESS_EEEEENS5_IJNS4_10UnderscoreESV_SV_EEEEENS4_13SM90_TMA_LOADENS4_14ComposedLayoutINS4_7SwizzleILi1ELi4ELi3EEENS4_18smem_ptr_flag_bitsILi8EEENSR_INS5_IJNSA_ILi8EEESI_EEENS5_IJSI_SC_EEEEEEEvNS4_8identityENS4_23SM90_TMA_LOAD_MULTICASTES18_vS19_EENS_8epilogue10collective6detail29Sm90TmaWarpSpecializedAdapterINS1D_15DefaultEpilogueIaSK_SK_NS1C_6thread17LinearCombinationIaLi1EiiLNS1H_9ScaleType4KindE0ELNS_15FloatRoundStyleE2EaEENS1_15EpilogueDefaultEEEEEvvEEEEvNT_6ParamsE)
        /*0008*/ 	.word	0x000000a8


	//----- nvinfo : EIATTR_FRAME_SIZE
	.align		4
.L_15:
        /*000c*/ 	.byte	0x04, 0x11
        /*000e*/ 	.short	(.L_17 - .L_16)
	.align		4
.L_16:
        /*0010*/ 	.word	index@(_ZN7cutlass13device_kernelINS_4gemm6kernel13GemmUniversalIN4cute5tupleIJiiiiEEENS1_10collective13CollectiveMmaINS1_34MainloopSm90TmaGmmaWarpSpecializedILi20ENS5_IJNS4_1CILi2EEENSA_ILi1EEESC_EEENS1_35KernelTmaWarpSpecializedCooperativeEEENS5_IJNSA_ILi128EEENSA_ILi224EEENSA_ILi32EEEEEEaNS5_IJlSC_lEEEaSK_NS4_8TiledMMAINS4_8MMA_AtomIJNS4_4SM904GMMA26MMA_64x32x32_S32S8S8_SS_TNEEEENS4_6LayoutISD_NS5_IJSC_NSA_ILi0EEESS_EEEEENS5_IJNS4_10UnderscoreESV_SV_EEEEENS4_13SM90_TMA_LOADENS4_14ComposedLayoutINS4_7SwizzleILi1ELi4ELi3EEENS4_18smem_ptr_flag_bitsILi8EEENSR_INS5_IJNSA_ILi8EEESI_EEENS5_IJSI_SC_EEEEEEEvNS4_8identityENS4_23SM90_TMA_LOAD_MULTICASTES18_vS19_EENS_8epilogue10collective6detail29Sm90TmaWarpSpecializedAdapterINS1D_15DefaultEpilogueIaSK_SK_NS1C_6thread17LinearCombinationIaLi1EiiLNS1H_9ScaleType4KindE0ELNS_15FloatRoundStyleE2EaEENS1_15EpilogueDefaultEEEEEvvEEEEvNT_6ParamsE)
        /*0014*/ 	.word	0x00000000


	//----- nvinfo : EIATTR_MIN_STACK_SIZE
	.align		4
.L_17:
        /*0018*/ 	.byte	0x04, 0x12
        /*001a*/ 	.short	(.L_19 - .L_18)
	.align		4
.L_18:
        /*001c*/ 	.word	index@(_ZN7cutlass13device_kernelINS_4gemm6kernel13GemmUniversalIN4cute5tupleIJiiiiEEENS1_10collective13CollectiveMmaINS1_34MainloopSm90TmaGmmaWarpSpecializedILi20ENS5_IJNS4_1CILi2EEENSA_ILi1EEESC_EEENS1_35KernelTmaWarpSpecializedCooperativeEEENS5_IJNSA_ILi128EEENSA_ILi224EEENSA_ILi32EEEEEEaNS5_IJlSC_lEEEaSK_NS4_8TiledMMAINS4_8MMA_AtomIJNS4_4SM904GMMA26MMA_64x32x32_S32S8S8_SS_TNEEEENS4_6LayoutISD_NS5_IJSC_NSA_ILi0EEESS_EEEEENS5_IJNS4_10UnderscoreESV_SV_EEEEENS4_13SM90_TMA_LOADENS4_14ComposedLayoutINS4_7SwizzleILi1ELi4ELi3EEENS4_18smem_ptr_flag_bitsILi8EEENSR_INS5_IJNSA_ILi8EEESI_EEENS5_IJSI_SC_EEEEEEEvNS4_8identityENS4_23SM90_TMA_LOAD_MULTICASTES18_vS19_EENS_8epilogue10collective6detail29Sm90TmaWarpSpecializedAdapterINS1D_15DefaultEpilogueIaSK_SK_NS1C_6thread17LinearCombinationIaLi1EiiLNS1H_9ScaleType4KindE0ELNS_15FloatRoundStyleE2EaEENS1_15EpilogueDefaultEEEEEvvEEEEvNT_6ParamsE)
        /*0020*/ 	.word	0x00000000
.L_19:


//--------------------- .nv.compat                --------------------------
	.section	.nv.compat,"",@"SHT_CUDA_COMPAT_INFO"
	.align	4
        /*0000*/ 	.byte	0x02, 0x09, 0x01, 0x00, 0x02, 0x02, 0x04, 0x00, 0x02, 0x05, 0x05, 0x00, 0x03, 0x07, 0x01, 0x01
        /*0010*/ 	.byte	0x02, 0x03, 0x01, 0x00, 0x02, 0x06, 0x01, 0x00, 0x04, 0x0b, 0x08, 0x00, 0x00, 0x00, 0x00, 0x00
        /*0020*/ 	.byte	0x00, 0x00, 0x00, 0x00


//--------------------- .nv.info._ZN7cutlass13device_kernelINS_4gemm6kernel13GemmUniversalIN4cute5tupleIJiiiiEEENS1_10collective13CollectiveMmaINS1_34MainloopSm90TmaGmmaWarpSpecializedILi20ENS5_IJNS4_1CILi2EEENSA_ILi1EEESC_EEENS1_35KernelTmaWarpSpecializedCooperativeEEENS5_IJNSA_ILi128EEENSA_ILi224EEENSA_ILi32EEEEEEaNS5_IJlSC_lEEEaSK_NS4_8TiledMMAINS4_8MMA_AtomIJNS4_4SM904GMMA26MMA_64x32x32_S32S8S8_SS_TNEEEENS4_6LayoutISD_NS5_IJSC_NSA_ILi0EEESS_EEEEENS5_IJNS4_10UnderscoreESV_SV_EEEEENS4_13SM90_TMA_LOADENS4_14ComposedLayoutINS4_7SwizzleILi1ELi4ELi3EEENS4_18smem_ptr_flag_bitsILi8EEENSR_INS5_IJNSA_ILi8EEESI_EEENS5_IJSI_SC_EEEEEEEvNS4_8identityENS4_23SM90_TMA_LOAD_MULTICASTES18_vS19_EENS_8epilogue10collective6detail29Sm90TmaWarpSpecializedAdapterINS1D_15DefaultEpilogueIaSK_SK_NS1C_6thread17LinearCombinationIaLi1EiiLNS1H_9ScaleType4KindE0ELNS_15FloatRoundStyleE2EaEENS1_15EpilogueDefaultEEEEEvvEEEEvNT_6ParamsE --------------------------
	.section	.nv.info._ZN7cutlass13device_kernelINS_4gemm6kernel13GemmUniversalIN4cute5tupleIJiiiiEEENS1_10collective13CollectiveMmaINS1_34MainloopSm90TmaGmmaWarpSpecializedILi20ENS5_IJNS4_1CILi2EEENSA_ILi1EEESC_EEENS1_35KernelTmaWarpSpecializedCooperativeEEENS5_IJNSA_ILi128EEENSA_ILi224EEENSA_ILi32EEEEEEaNS5_IJlSC_lEEEaSK_NS4_8TiledMMAINS4_8MMA_AtomIJNS4_4SM904GMMA26MMA_64x32x32_S32S8S8_SS_TNEEEENS4_6LayoutISD_NS5_IJSC_NSA_ILi0EEESS_EEEEENS5_IJNS4_10UnderscoreESV_SV_EEEEENS4_13SM90_TMA_LOADENS4_14ComposedLayoutINS4_7SwizzleILi1ELi4ELi3EEENS4_18smem_ptr_flag_bitsILi8EEENSR_INS5_IJNSA_ILi8EEESI_EEENS5_IJSI_SC_EEEEEEEvNS4_8identityENS4_23SM90_TMA_LOAD_MULTICASTES18_vS19_EENS_8epilogue10collective6detail29Sm90TmaWarpSpecializedAdapterINS1D_15DefaultEpilogueIaSK_SK_NS1C_6thread17LinearCombinationIaLi1EiiLNS1H_9ScaleType4KindE0ELNS_15FloatRoundStyleE2EaEENS1_15EpilogueDefaultEEEEEvvEEEEvNT_6ParamsE,"",@"SHT_CUDA_INFO"
	.sectionflags	@""
	.align	4


	//----- nvinfo : EIATTR_CUDA_API_VERSION
	.align		4
        /*0000*/ 	.byte	0x04, 0x37
        /*0002*/ 	.short	(.L_21 - .L_20)
.L_20:
        /*0004*/ 	.word	0x00000082


	//----- nvinfo : EIATTR_KPARAM_INFO
	.align		4
.L_21:
        /*0008*/ 	.byte	0x04, 0x17
        /*000a*/ 	.short	(.L_23 - .L_22)
.L_22:
        /*000c*/ 	.word	0x00000000
        /*0010*/ 	.short	0x0000
        /*0012*/ 	.short	0x0070
        /*0014*/ 	.byte	0x00, 0xf0, 0x01, 0x10


	//----- nvinfo : EIATTR_SPARSE_MMA_MASK
	.align		4
.L_23:
        /*0018*/ 	.byte	0x03, 0x50
        /*001a*/ 	.short	0x0000


	//----- nvinfo : EIATTR_MAXREG_COUNT
	.align		4
        /*001c*/ 	.byte	0x03, 0x1b
        /*001e*/ 	.short	0x00a8


	//----- nvinfo : EIATTR_NUM_BARRIERS
	.align		4
        /*0020*/ 	.byte	0x02, 0x4c
        /*0022*/ 	.byte	0x01
	.zero		1


	//----- nvinfo : EIATTR_EXTERNS
	.align		4
        /*0024*/ 	.byte	0x04, 0x0f
        /*0026*/ 	.short	(.L_25 - .L_24)


	//   ....[0]....
	.align		4
.L_24:
        /*0028*/ 	.word	index@(__assertfail)


	//----- nvinfo : EIATTR_MERCURY_ISA_VERSION
	.align		4
.L_25:
        /*002c*/ 	.byte	0x03, 0x5f
        /*002e*/ 	.short	0x0101


	//----- nvinfo : EIATTR_INT_WARP_WIDE_INSTR_OFFSETS
	.align		4
        /*0030*/ 	.byte	0x04, 0x31
        /*0032*/ 	.short	(.L_27 - .L_26)


	//   ....[0]....
.L_26:
        /*0034*/ 	.word	0x000006b0


	//   ....[1]....
        /*0038*/ 	.word	0x000006e0


	//   ....[2]....
        /*003c*/ 	.word	0x000008b0


	//   ....[3]....
        /*0040*/ 	.word	0x000022d0


	//----- nvinfo : EIATTR_COOP_GROUP_MASK_REGIDS
	.align		4
.L_27:
        /*0044*/ 	.byte	0x04, 0x29
        /*0046*/ 	.short	(.L_29 - .L_28)


	//   ....[0]....
.L_28:
        /*0048*/ 	.word	0xffffffff


	//   ....[1]....
        /*004c*/ 	.word	0xffffffff


	//   ....[2]....
        /*0050*/ 	.word	0xffffffff


	//   ....[3]....
        /*0054*/ 	.word	0xffffffff


	//   ....[4]....
        /*0058*/ 	.word	0xffffffff


	//   ....[5]....
        /*005c*/ 	.word	0xffffffff


	//----- nvinfo : EIATTR_COOP_GROUP_INSTR_OFFSETS
	.align		4
.L_29:
        /*0060*/ 	.byte	0x04, 0x28
        /*0062*/ 	.short	(.L_31 - .L_30)


	//   ....[0]....
.L_30:
        /*0064*/ 	.word	0x00000060


	//   ....[1]....
        /*0068*/ 	.word	0x00000070


	//   ....[2]....
        /*006c*/ 	.word	0x00000130


	//   ....[3]....
        /*0070*/ 	.word	0x00000500


	//   ....[4]....
        /*0074*/ 	.word	0x00000a30


	//   ....[5]....
        /*0078*/ 	.word	0x00001660


	//----- nvinfo : EIATTR_REG_RECONFIG
	.align		4
.L_31:
        /*007c*/ 	.byte	0x01, 0x54
	.zero		2


	//----- nvinfo : EIATTR_SYSCALL_OFFSETS
	.align		4
        /*0080*/ 	.byte	0x04, 0x46
        /*0082*/ 	.short	(.L_33 - .L_32)


	//   ....[0]....
.L_32:
        /*0084*/ 	.word	0x00001850


	//----- nvinfo : EIATTR_MBARRIER_INSTR_OFFSETS
	.align		4
.L_33:
        /*0088*/ 	.byte	0x04, 0x39
        /*008a*/ 	.short	(.L_35 - .L_34)


	//   ....[0]....
.L_34:
        /*008c*/ 	.word	0x00000250
        /*0090*/ 	.word	0x000000ff
        /*0094*/ 	.word	0x00000000
        /*0098*/ 	.short	0x0100
        /*009a*/ 	.byte	0x08
	.zero		1


	//   ....[1]....
        /*009c*/ 	.word	0x00000260
        /*00a0*/ 	.word	0x000000ff
        /*00a4*/ 	.word	0x000000a0
        /*00a8*/ 	.short	0x0100
        /*00aa*/ 	.byte	0x08
	.zero		1


	//   ....[2]....
        /*00ac*/ 	.word	0x00000270
        /*00b0*/ 	.word	0x000000ff
        /*00b4*/ 	.word	0x00000008
        /*00b8*/ 	.short	0x0100
        /*00ba*/ 	.byte	0x08
	.zero		1


	//   ....[3]....
        /*00bc*/ 	.word	0x00000280
        /*00c0*/ 	.word	0x000000ff
        /*00c4*/ 	.word	0x000000a8
        /*00c8*/ 	.short	0x0100
        /*00ca*/ 	.byte	0x08
	.zero		1


	//   ....[4]....
        /*00cc*/ 	.word	0x00000290
        /*00d0*/ 	.word	0x000000ff
        /*00d4*/ 	.word	0x00000010
        /*00d8*/ 	.short	0x0100
        /*00da*/ 	.byte	0x08
	.zero		1


	//   ....[5]....
        /*00dc*/ 	.word	0x000002a0
        /*00e0*/ 	.word	0x000000ff
        /*00e4*/ 	.word	0x000000b0
        /*00e8*/ 	.short	0x0100
        /*00ea*/ 	.byte	0x08
	.zero		1


	//   ....[6]....
        /*00ec*/ 	.word	0x000002b0
        /*00f0*/ 	.word	0x000000ff
        /*00f4*/ 	.word	0x00000018
        /*00f8*/ 	.short	0x0100
        /*00fa*/ 	.byte	0x08
	.zero		1


	//   ....[7]....
        /*00fc*/ 	.word	0x000002c0
        /*0100*/ 	.word	0x000000ff
        /*0104*/ 	.word	0x000000b8
        /*0108*/ 	.short	0x0100
        /*010a*/ 	.byte	0x08
	.zero		1


	//   ....[8]....
        /*010c*/ 	.word	0x000002d0
        /*0110*/ 	.word	0x000000ff
        /*0114*/ 	.word	0x00000020
        /*0118*/ 	.short	0x0100
        /*011a*/ 	.byte	0x08
	.zero		1


	//   ....[9]....
        /*011c*/ 	.word	0x000002e0
        /*0120*/ 	.word	0x000000ff
        /*0124*/ 	.word	0x000000c0
        /*0128*/ 	.short	0x0100
        /*012a*/ 	.byte	0x08
	.zero		1


	//   ....[10]....
        /*012c*/ 	.word	0x000002f0
        /*0130*/ 	.word	0x000000ff
        /*0134*/ 	.word	0x00000028
        /*0138*/ 	.short	0x0100
        /*013a*/ 	.byte	0x08
	.zero		1


	//   ....[11]....
        /*013c*/ 	.word	0x00000300
        /*0140*/ 	.word	0x000000ff
        /*0144*/ 	.word	0x000000c8
        /*0148*/ 	.short	0x0100
        /*014a*/ 	.byte	0x08
	.zero		1


	//   ....[12]....
        /*014c*/ 	.word	0x00000310
        /*0150*/ 	.word	0x000000ff
        /*0154*/ 	.word	0x00000030
        /*0158*/ 	.short	0x0100
        /*015a*/ 	.byte	0x08
	.zero		1


	//   ....[13]....
        /*015c*/ 	.word	0x00000320
        /*0160*/ 	.word	0x000000ff
        /*0164*/ 	.word	0x000000d0
        /*0168*/ 	.short	0x0100
        /*016a*/ 	.byte	0x08
	.zero		1


	//   ....[14]....
        /*016c*/ 	.word	0x00000330
        /*0170*/ 	.word	0x000000ff
        /*0174*/ 	.word	0x00000038
        /*0178*/ 	.short	0x0100
        /*017a*/ 	.byte	0x08
	.zero		1


	//   ....[15]....
        /*017c*/ 	.word	0x00000340
        /*0180*/ 	.word	0x000000ff
        /*0184*/ 	.word	0x000000d8
        /*0188*/ 	.short	0x0100
        /*018a*/ 	.byte	0x08
	.zero		1


	//   ....[16]....
        /*018c*/ 	.word	0x00000350
        /*0190*/ 	.word	0x000000ff
        /*0194*/ 	.word	0x00000040
        /*0198*/ 	.short	0x0100
        /*019a*/ 	.byte	0x08
	.zero		1


	//   ....[17]....
        /*019c*/ 	.word	0x00000360
        /*01a0*/ 	.word	0x000000ff
        /*01a4*/ 	.word	0x000000e0
        /*01a8*/ 	.short	0x0100
        /*01aa*/ 	.byte	0x08
	.zero		1


	//   ....[18]....
        /*01ac*/ 	.word	0x00000370
        /*01b0*/ 	.word	0x000000ff
        /*01b4*/ 	.word	0x00000048
        /*01b8*/ 	.short	0x0100
        /*01ba*/ 	.byte	0x08
	.zero		1


	//   ....[19]....
        /*01bc*/ 	.word	0x00000380
        /*01c0*/ 	.word	0x000000ff
        /*01c4*/ 	.word	0x000000e8
        /*01c8*/ 	.short	0x0100
        /*01ca*/ 	.byte	0x08
	.zero		1


	//   ....[20]....
        /*01cc*/ 	.word	0x00000390
        /*01d0*/ 	.word	0x000000ff
        /*01d4*/ 	.word	0x00000050
        /*01d8*/ 	.short	0x0100
        /*01da*/ 	.byte	0x08
	.zero		1


	//   ....[21]....
        /*01dc*/ 	.word	0x000003a0
        /*01e0*/ 	.word	0x000000ff
        /*01e4*/ 	.word	0x000000f0
        /*01e8*/ 	.short	0x0100
        /*01ea*/ 	.byte	0x08
	.zero		1


	//   ....[22]....
        /*01ec*/ 	.word	0x000003b0
        /*01f0*/ 	.word	0x000000ff
        /*01f4*/ 	.word	0x00000058
        /*01f8*/ 	.short	0x0100
        /*01fa*/ 	.byte	0x08
	.zero		1


	//   ....[23]....
        /*01fc*/ 	.word	0x000003c0
        /*0200*/ 	.word	0x000000ff
        /*0204*/ 	.word	0x000000f8
        /*0208*/ 	.short	0x0100
        /*020a*/ 	.byte	0x08
	.zero		1


	//   ....[24]....
        /*020c*/ 	.word	0x000003d0
        /*0210*/ 	.word	0x000000ff
        /*0214*/ 	.word	0x00000060
        /*0218*/ 	.short	0x0100
        /*021a*/ 	.byte	0x08
	.zero		1


	//   ....[25]....
        /*021c*/ 	.word	0x000003e0
        /*0220*/ 	.word	0x000000ff
        /*0224*/ 	.word	0x00000100
        /*0228*/ 	.short	0x0100
        /*022a*/ 	.byte	0x08
	.zero		1


	//   ....[26]....
        /*022c*/ 	.word	0x000003f0
        /*0230*/ 	.word	0x000000ff
        /*0234*/ 	.word	0x00000068
        /*0238*/ 	.short	0x0100
        /*023a*/ 	.byte	0x08
	.zero		1


	//   ....[27]....
        /*023c*/ 	.word	0x00000400
        /*0240*/ 	.word	0x000000ff
        /*0244*/ 	.word	0x00000108
        /*0248*/ 	.short	0x0100
        /*024a*/ 	.byte	0x08
	.zero		1


	//   ....[28]....
        /*024c*/ 	.word	0x00000410
        /*0250*/ 	.word	0x000000ff
        /*0254*/ 	.word	0x00000070
        /*0258*/ 	.short	0x0100
        /*025a*/ 	.byte	0x08
	.zero		1


	//   ....[29]....
        /*025c*/ 	.word	0x00000420
        /*0260*/ 	.word	0x000000ff
        /*0264*/ 	.word	0x00000110
        /*0268*/ 	.short	0x0100
        /*026a*/ 	.byte	0x08
	.zero		1


	//   ....[30]....
        /*026c*/ 	.word	0x00000430
        /*0270*/ 	.word	0x000000ff
        /*0274*/ 	.word	0x00000078
        /*0278*/ 	.short	0x0100
        /*027a*/ 	.byte	0x08
	.zero		1


	//   ....[31]....
        /*027c*/ 	.word	0x00000440
        /*0280*/ 	.word	0x000000ff
        /*0284*/ 	.word	0x00000118
        /*0288*/ 	.short	0x0100
        /*028a*/ 	.byte	0x08
	.zero		1


	//   ....[32]....
        /*028c*/ 	.word	0x00000450
        /*0290*/ 	.word	0x000000ff
        /*0294*/ 	.word	0x00000080
        /*0298*/ 	.short	0x0100
        /*029a*/ 	.byte	0x08
	.zero		1


	//   ....[33]....
        /*029c*/ 	.word	0x00000460
        /*02a0*/ 	.word	0x000000ff
        /*02a4*/ 	.word	0x00000120
        /*02a8*/ 	.short	0x0100
        /*02aa*/ 	.byte	0x08
	.zero		1


	//   ....[34]....
        /*02ac*/ 	.word	0x00000470
        /*02b0*/ 	.word	0x000000ff
        /*02b4*/ 	.word	0x00000088
        /*02b8*/ 	.short	0x0100
        /*02ba*/ 	.byte	0x08
	.zero		1


	//   ....[35]....
        /*02bc*/ 	.word	0x00000480
        /*02c0*/ 	.word	0x000000ff
        /*02c4*/ 	.word	0x00000128
        /*02c8*/ 	.short	0x0100
        /*02ca*/ 	.byte	0x08
	.zero		1


	//   ....[36]....
        /*02cc*/ 	.word	0x00000490
        /*02d0*/ 	.word	0x000000ff
        /*02d4*/ 	.word	0x00000090
        /*02d8*/ 	.short	0x0100
        /*02da*/ 	.byte	0x08
	.zero		1


	//   ....[37]....
        /*02dc*/ 	.word	0x000004a0
        /*02e0*/ 	.word	0x000000ff
        /*02e4*/ 	.word	0x00000130
        /*02e8*/ 	.short	0x0100
        /*02ea*/ 	.byte	0x08
	.zero		1


	//   ....[38]....
        /*02ec*/ 	.word	0x000004b0
        /*02f0*/ 	.word	0x000000ff
        /*02f4*/ 	.word	0x00000098
        /*02f8*/ 	.short	0x0100
        /*02fa*/ 	.byte	0x08
	.zero		1


	//   ....[39]....
        /*02fc*/ 	.word	0x000004c0
        /*0300*/ 	.word	0x000000ff
        /*0304*/ 	.word	0x00000138
        /*0308*/ 	.short	0x0100
        /*030a*/ 	.byte	0x08
	.zero		1


	//   ....[40]....
        /*030c*/ 	.word	0x00000940
        /*0310*/ 	.word	0x000000ff
        /*0314*/ 	.word	0x00000150
        /*0318*/ 	.short	0x0100
        /*031a*/ 	.byte	0x06
	.zero		1


	//   ....[41]....
        /*031c*/ 	.word	0x000009d0
        /*0320*/ 	.word	0x000000ff
        /*0324*/ 	.word	0x00000158
        /*0328*/ 	.short	0x0100
        /*032a*/ 	.byte	0x06
	.zero		1


	//   ....[42]....
        /*032c*/ 	.word	0x00001920
        /*0330*/ 	.word	0x00000003
        /*0334*/ 	.word	0x00000000
        /*0338*/ 	.short	0x010a
        /*033a*/ 	.byte	0x3f
	.zero		1


	//   ....[43]....
        /*033c*/ 	.word	0x00001980
        /*0340*/ 	.word	0x00000003
        /*0344*/ 	.word	0x00000000
        /*0348*/ 	.short	0x010a
        /*034a*/ 	.byte	0x3f
	.zero		1


	//   ....[44]....
        /*034c*/ 	.word	0x00001e00
        /*0350*/ 	.word	0x00000005
        /*0354*/ 	.word	0x00000000
        /*0358*/ 	.short	0x010a
        /*035a*/ 	.byte	0x3f
	.zero		1


	//   ....[45]....
        /*035c*/ 	.word	0x00001e40
        /*0360*/ 	.word	0x00000005
        /*0364*/ 	.word	0x00000000
        /*0368*/ 	.short	0x010a
        /*036a*/ 	.byte	0x3f
	.zero		1


	//   ....[46]....
        /*036c*/ 	.word	0x00002180
        /*0370*/ 	.word	0x00000005
        /*0374*/ 	.word	0x00000000
        /*0378*/ 	.short	0x0101
        /*037a*/ 	.byte	0x3f
	.zero		1


	//   ....[47]....
        /*037c*/ 	.word	0x00002370
        /*0380*/ 	.word	0x00000003
        /*0384*/ 	.word	0x00000000
        /*0388*/ 	.short	0x0101
        /*038a*/ 	.byte	0x3f
	.zero		1


	//   ....[48]....
        /*038c*/ 	.word	0x00009140
        /*0390*/ 	.word	0x00000017
        /*0394*/ 	.word	0x000000a0
        /*0398*/ 	.short	0x010a
        /*039a*/ 	.byte	0x3f
	.zero		1


	//   ....[49]....
        /*039c*/ 	.word	0x000094c0
        /*03a0*/ 	.word	0x00000006
        /*03a4*/ 	.word	0x00000158
        /*03a8*/ 	.short	0x0101
        /*03aa*/ 	.byte	0x3f
	.zero		1


	//   ....[50]....
        /*03ac*/ 	.word	0x00009c10
        /*03b0*/ 	.word	0x00000007
        /*03b4*/ 	.word	0x00000000
        /*03b8*/ 	.short	0x010a
        /*03ba*/ 	.byte	0x3f
	.zero		1


	//   ....[51]....
        /*03bc*/ 	.word	0x00009c90
        /*03c0*/ 	.word	0x00000006
        /*03c4*/ 	.word	0x00000000
        /*03c8*/ 	.short	0x010a
        /*03ca*/ 	.byte	0x3f
	.zero		1


	//   ....[52]....
        /*03cc*/ 	.word	0x00009d20
        /*03d0*/ 	.word	0x00000007
        /*03d4*/ 	.word	0x00000000
        /*03d8*/ 	.short	0x010a
        /*03da*/ 	.byte	0x3f
	.zero		1


	//   ....[53]....
        /*03dc*/ 	.word	0x00009db0
        /*03e0*/ 	.word	0x00000006
        /*03e4*/ 	.word	0x00000000
        /*03e8*/ 	.short	0x010a
        /*03ea*/ 	.byte	0x3f
	.zero		1


	//   ....[54]....
        /*03ec*/ 	.word	0x00009e40
        /*03f0*/ 	.word	0x00000007
        /*03f4*/ 	.word	0x00000000
        /*03f8*/ 	.short	0x010a
        /*03fa*/ 	.byte	0x3f
	.zero		1


	//   ....[55]....
        /*03fc*/ 	.word	0x00009ed0
        /*0400*/ 	.word	0x00000006
        /*0404*/ 	.word	0x00000000
        /*0408*/ 	.short	0x010a
        /*040a*/ 	.byte	0x3f
	.zero		1


	//   ....[56]....
        /*040c*/ 	.word	0x00009f60
        /*0410*/ 	.word	0x00000007
        /*0414*/ 	.word	0x00000000
        /*0418*/ 	.short	0x010a
        /*041a*/ 	.byte	0x3f
	.zero		1


	//   ....[57]....
        /*041c*/ 	.word	0x00009ff0
        /*0420*/ 	.word	0x00000006
        /*0424*/ 	.word	0x00000000
        /*0428*/ 	.short	0x010a
        /*042a*/ 	.byte	0x3f
	.zero		1


	//   ....[58]....
        /*042c*/ 	.word	0x0000a080
        /*0430*/ 	.word	0x00000007
        /*0434*/ 	.word	0x00000000
        /*0438*/ 	.short	0x010a
        /*043a*/ 	.byte	0x3f
	.zero		1


	//   ....[59]....
        /*043c*/ 	.word	0x0000a110
        /*0440*/ 	.word	0x00000006
        /*0444*/ 	.word	0x00000000
        /*0448*/ 	.short	0x010a
        /*044a*/ 	.byte	0x3f
	.zero		1


	//   ....[60]....
        /*044c*/ 	.word	0x0000a1a0
        /*0450*/ 	.word	0x00000007
        /*0454*/ 	.word	0x00000000
        /*0458*/ 	.short	0x010a
        /*045a*/ 	.byte	0x3f
	.zero		1


	//   ....[61]....
        /*045c*/ 	.word	0x0000a230
        /*0460*/ 	.word	0x00000006
        /*0464*/ 	.word	0x00000000
        /*0468*/ 	.short	0x010a
        /*046a*/ 	.byte	0x3f
	.zero		1


	//   ....[62]....
        /*046c*/ 	.word	0x0000a2c0
        /*0470*/ 	.word	0x00000007
        /*0474*/ 	.word	0x00000000
        /*0478*/ 	.short	0x010a
        /*047a*/ 	.byte	0x3f
	.zero		1


	//   ....[63]....
        /*047c*/ 	.word	0x0000a350
        /*0480*/ 	.word	0x00000006
        /*0484*/ 	.word	0x00000000
        /*0488*/ 	.short	0x010a
        /*048a*/ 	.byte	0x3f
	.zero		1


	//   ....[64]....
        /*048c*/ 	.word	0x0000a3e0
        /*0490*/ 	.word	0x00000007
        /*0494*/ 	.word	0x00000000
        /*0498*/ 	.short	0x010a
        /*049a*/ 	.byte	0x3f
	.zero		1


	//   ....[65]....
        /*049c*/ 	.word	0x0000a470
        /*04a0*/ 	.word	0x00000006
        /*04a4*/ 	.word	0x00000000
        /*04a8*/ 	.short	0x010a
        /*04aa*/ 	.byte	0x3f
	.zero		1


	//   ....[66]....
        /*04ac*/ 	.word	0x0000a500
        /*04b0*/ 	.word	0x00000007
        /*04b4*/ 	.word	0x00000000
        /*04b8*/ 	.short	0x010a
        /*04ba*/ 	.byte	0x3f
	.zero		1


	//   ....[67]....
        /*04bc*/ 	.word	0x0000a590
        /*04c0*/ 	.word	0x00000006
        /*04c4*/ 	.word	0x00000000
        /*04c8*/ 	.short	0x010a
        /*04ca*/ 	.byte	0x3f
	.zero		1


	//   ....[68]....
        /*04cc*/ 	.word	0x0000a620
        /*04d0*/ 	.word	0x00000007
        /*04d4*/ 	.word	0x00000000
        /*04d8*/ 	.short	0x010a
        /*04da*/ 	.byte	0x3f
	.zero		1


	//   ....[69]....
        /*04dc*/ 	.word	0x0000a6b0
        /*04e0*/ 	.word	0x00000005
        /*04e4*/ 	.word	0x00000000
        /*04e8*/ 	.short	0x010a
        /*04ea*/ 	.byte	0x3f
	.zero		1


	//   ....[70]....
        /*04ec*/ 	.word	0x0000a710
        /*04f0*/ 	.word	0x00000003
        /*04f4*/ 	.word	0x00000000
        /*04f8*/ 	.short	0x010a
        /*04fa*/ 	.byte	0x3f
	.zero		1


	//   ....[71]....
        /*04fc*/ 	.word	0x0000a760
        /*0500*/ 	.word	0x00000005
        /*0504*/ 	.word	0x00000000
        /*0508*/ 	.short	0x010a
        /*050a*/ 	.byte	0x3f
	.zero		1


	//   ....[72]....
        /*050c*/ 	.word	0x0000a830
        /*0510*/ 	.word	0x00000017
        /*0514*/ 	.word	0x000000a0
        /*0518*/ 	.short	0x010a
        /*051a*/ 	.byte	0x3f
	.zero		1


	//   ....[73]....
        /*051c*/ 	.word	0x0000a900
        /*0520*/ 	.word	0x00000007
        /*0524*/ 	.word	0x00000000
        /*0528*/ 	.short	0x010a
        /*052a*/ 	.byte	0x3f
	.zero		1


	//   ....[74]....
        /*052c*/ 	.word	0x0000a950
        /*0530*/ 	.word	0x00000006
        /*0534*/ 	.word	0x00000000
        /*0538*/ 	.short	0x010a
        /*053a*/ 	.byte	0x3f
	.zero		1


	//   ....[75]....
        /*053c*/ 	.word	0x0000a9a0
        /*0540*/ 	.word	0x00000007
        /*0544*/ 	.word	0x00000000
        /*0548*/ 	.short	0x010a
        /*054a*/ 	.byte	0x3f
	.zero		1


	//   ....[76]....
        /*054c*/ 	.word	0x0000a9f0
        /*0550*/ 	.word	0x00000006
        /*0554*/ 	.word	0x00000000
        /*0558*/ 	.short	0x010a
        /*055a*/ 	.byte	0x3f
	.zero		1


	//   ....[77]....
        /*055c*/ 	.word	0x0000aa40
        /*0560*/ 	.word	0x00000007
        /*0564*/ 	.word	0x00000000
        /*0568*/ 	.short	0x010a
        /*056a*/ 	.byte	0x3f
	.zero		1


	//   ....[78]....
        /*056c*/ 	.word	0x0000aa90
        /*0570*/ 	.word	0x00000006
        /*0574*/ 	.word	0x00000000
        /*0578*/ 	.short	0x010a
        /*057a*/ 	.byte	0x3f
	.zero		1


	//   ....[79]....
        /*057c*/ 	.word	0x0000aae0
        /*0580*/ 	.word	0x00000007
        /*0584*/ 	.word	0x00000000
        /*0588*/ 	.short	0x010a
        /*058a*/ 	.byte	0x3f
	.zero		1


	//   ....[80]....
        /*058c*/ 	.word	0x0000ab30
        /*0590*/ 	.word	0x00000006
        /*0594*/ 	.word	0x00000000
        /*0598*/ 	.short	0x010a
        /*059a*/ 	.byte	0x3f
	.zero		1


	//   ....[81]....
        /*059c*/ 	.word	0x0000ab80
        /*05a0*/ 	.word	0x00000007
        /*05a4*/ 	.word	0x00000000
        /*05a8*/ 	.short	0x010a
        /*05aa*/ 	.byte	0x3f
	.zero		1


	//   ....[82]....
        /*05ac*/ 	.word	0x0000abd0
        /*05b0*/ 	.word	0x00000006
        /*05b4*/ 	.word	0x00000000
        /*05b8*/ 	.short	0x010a
        /*05ba*/ 	.byte	0x3f
	.zero		1


	//   ....[83]....
        /*05bc*/ 	.word	0x0000ac20
        /*05c0*/ 	.word	0x00000007
        /*05c4*/ 	.word	0x00000000
        /*05c8*/ 	.short	0x010a
        /*05ca*/ 	.byte	0x3f
	.zero		1


	//   ....[84]....
        /*05cc*/ 	.word	0x0000ac70
        /*05d0*/ 	.word	0x00000006
        /*05d4*/ 	.word	0x00000000
        /*05d8*/ 	.short	0x010a
        /*05da*/ 	.byte	0x3f
	.zero		1


	//   ....[85]....
        /*05dc*/ 	.word	0x0000acc0
        /*05e0*/ 	.word	0x00000007
        /*05e4*/ 	.word	0x00000000
        /*05e8*/ 	.short	0x010a
        /*05ea*/ 	.byte	0x3f
	.zero		1


	//   ....[86]....
        /*05ec*/ 	.word	0x0000ad10
        /*05f0*/ 	.word	0x00000006
        /*05f4*/ 	.word	0x00000000
        /*05f8*/ 	.short	0x010a
        /*05fa*/ 	.byte	0x3f
	.zero		1


	//   ....[87]....
        /*05fc*/ 	.word	0x0000ad60
        /*0600*/ 	.word	0x00000007
        /*0604*/ 	.word	0x00000000
        /*0608*/ 	.short	0x010a
        /*060a*/ 	.byte	0x3f
	.zero		1


	//   ....[88]....
        /*060c*/ 	.word	0x0000adb0
        /*0610*/ 	.word	0x00000006
        /*0614*/ 	.word	0x00000000
        /*0618*/ 	.short	0x010a
        /*061a*/ 	.byte	0x3f
	.zero		1


	//   ....[89]....
        /*061c*/ 	.word	0x0000ae00
        /*0620*/ 	.word	0x00000007
        /*0624*/ 	.word	0x00000000
        /*0628*/ 	.short	0x010a
        /*062a*/ 	.byte	0x3f
	.zero		1


	//   ....[90]....
        /*062c*/ 	.word	0x0000ae50
        /*0630*/ 	.word	0x00000006
        /*0634*/ 	.word	0x00000000
        /*0638*/ 	.short	0x010a
        /*063a*/ 	.byte	0x3f
	.zero		1


	//   ....[91]....
        /*063c*/ 	.word	0x0000aea0
        /*0640*/ 	.word	0x00000007
        /*0644*/ 	.word	0x00000000
        /*0648*/ 	.short	0x010a
        /*064a*/ 	.byte	0x3f
	.zero		1


	//----- nvinfo : EIATTR_NUM_MBARRIERS
	.align		4
.L_35:
        /*064c*/ 	.byte	0x03, 0x38
        /*064e*/ 	.short	0x002a


	//----- nvinfo : EIATTR_EXIT_INSTR_OFFSETS
	.align		4
        /*0650*/ 	.byte	0x04, 0x1c
        /*0652*/ 	.short	(.L_37 - .L_36)


	//   ....[0]....
.L_36:
        /*0654*/ 	.word	0x00000c00


	//   ....[1]....
        /*0658*/ 	.word	0x00001420


	//   ....[2]....
        /*065c*/ 	.word	0x000088c0


	//   ....[3]....
        /*0660*/ 	.word	0x00008e20


	//   ....[4]....
        /*0664*/ 	.word	0x0000a700


	//----- nvinfo : EIATTR_MAX_THREADS
	.align		4
.L_37:
        /*0668*/ 	.byte	0x04, 0x05
        /*066a*/ 	.short	(.L_39 - .L_38)
.L_38:
        /*066c*/ 	.word	0x00000180
        /*0670*/ 	.word	0x00000001
        /*0674*/ 	.word	0x00000001


	//----- nvinfo : EIATTR_CRS_STACK_SIZE
	.align		4
.L_39:
        /*0678*/ 	.byte	0x04, 0x1e
        /*067a*/ 	.short	(.L_41 - .L_40)
.L_40:
        /*067c*/ 	.word	0x00000000


	//----- nvinfo : EIATTR_CBANK_PARAM_SIZE
	.align		4
.L_41:
        /*0680*/ 	.byte	0x03, 0x19
        /*0682*/ 	.short	0x0470


	//----- nvinfo : EIATTR_PARAM_CBANK
	.align		4
        /*0684*/ 	.byte	0x04, 0x0a
        /*0686*/ 	.short	(.L_43 - .L_42)
	.align		4
.L_42:
        /*0688*/ 	.word	index@(.nv.constant0._ZN7cutlass13device_kernelINS_4gemm6kernel13GemmUniversalIN4cute5tupleIJiiiiEEENS1_10collective13CollectiveMmaINS1_34MainloopSm90TmaGmmaWarpSpecializedILi20ENS5_IJNS4_1CILi2EEENSA_ILi1EEESC_EEENS1_35KernelTmaWarpSpecializedCooperativeEEENS5_IJNSA_ILi128EEENSA_ILi224EEENSA_ILi32EEEEEEaNS5_IJlSC_lEEEaSK_NS4_8TiledMMAINS4_8MMA_AtomIJNS4_4SM904GMMA26MMA_64x32x32_S32S8S8_SS_TNEEEENS4_6LayoutISD_NS5_IJSC_NSA_ILi0EEESS_EEEEENS5_IJNS4_10UnderscoreESV_SV_EEEEENS4_13SM90_TMA_LOADENS4_14ComposedLayoutINS4_7SwizzleILi1ELi4ELi3EEENS4_18smem_ptr_flag_bitsILi8EEENSR_INS5_IJNSA_ILi8EEESI_EEENS5_IJSI_SC_EEEEEEEvNS4_8identityENS4_23SM90_TMA_LOAD_MULTICASTES18_vS19_EENS_8epilogue10collective6detail29Sm90TmaWarpSpecializedAdapterINS1D_15DefaultEpilogueIaSK_SK_NS1C_6thread17LinearCombinationIaLi1EiiLNS1H_9ScaleType4KindE0ELNS_15FloatRoundStyleE2EaEENS1_15EpilogueDefaultEEEEEvvEEEEvNT_6ParamsE)
        /*068c*/ 	.short	0x0210
        /*068e*/ 	.short	0x0470


	//----- nvinfo : EIATTR_SW_WAR
	.align		4
.L_43:
        /*0690*/ 	.byte	0x04, 0x36
        /*0692*/ 	.short	(.L_45 - .L_44)
.L_44:
        /*0694*/ 	.word	0x00000008
.L_45:


//--------------------- .nv.callgraph             --------------------------
	.section	.nv.callgraph,"",@"SHT_CUDA_CALLGRAPH"
	.align	4
	.sectionentsize	8
	.align		4
        /*0000*/ 	.word	0x00000000
	.align		4
        /*0004*/ 	.word	0xffffffff
	.align		4
        /*0008*/ 	.word	index@(_ZN7cutlass13device_kernelINS_4gemm6kernel13GemmUniversalIN4cute5tupleIJiiiiEEENS1_10collective13CollectiveMmaINS1_34MainloopSm90TmaGmmaWarpSpecializedILi20ENS5_IJNS4_1CILi2EEENSA_ILi1EEESC_EEENS1_35KernelTmaWarpSpecializedCooperativeEEENS5_IJNSA_ILi128EEENSA_ILi224EEENSA_ILi32EEEEEEaNS5_IJlSC_lEEEaSK_NS4_8TiledMMAINS4_8MMA_AtomIJNS4_4SM904GMMA26MMA_64x32x32_S32S8S8_SS_TNEEEENS4_6LayoutISD_NS5_IJSC_NSA_ILi0EEESS_EEEEENS5_IJNS4_10UnderscoreESV_SV_EEEEENS4_13SM90_TMA_LOADENS4_14ComposedLayoutINS4_7SwizzleILi1ELi4ELi3EEENS4_18smem_ptr_flag_bitsILi8EEENSR_INS5_IJNSA_ILi8EEESI_EEENS5_IJSI_SC_EEEEEEEvNS4_8identityENS4_23SM90_TMA_LOAD_MULTICASTES18_vS19_EENS_8epilogue10collective6detail29Sm90TmaWarpSpecializedAdapterINS1D_15DefaultEpilogueIaSK_SK_NS1C_6thread17LinearCombinationIaLi1EiiLNS1H_9ScaleType4KindE0ELNS_15FloatRoundStyleE2EaEENS1_15EpilogueDefaultEEEEEvvEEEEvNT_6ParamsE)
	.align		4
        /*000c*/ 	.word	index@(__assertfail)
	.align		4
        /*0010*/ 	.word	0x00000000
	.align		4
        /*0014*/ 	.word	0xfffffffe
	.align		4
        /*0018*/ 	.word	0x00000000
	.align		4
        /*001c*/ 	.word	0xfffffffd
	.align		4
        /*0020*/ 	.word	0x00000000
	.align		4
        /*0024*/ 	.word	0xfffffffc


//--------------------- .nv.constant4             --------------------------
	.section	.nv.constant4,"a",@progbits
	.align	8
	.align		8
.nv.constant4:
        /*0000*/ 	.dword	__assertfail
	.align		8
        /*0008*/ 	.dword	__unnamed_1
	.align		8
        /*0010*/ 	.dword	_ZN40_INTERNAL_ed2bc3ad_4_k_cu_fd19585e_165754cuda3std3__45__cpo5beginE
	.align		8
        /*0018*/ 	.dword	_ZN40_INTERNAL_ed2bc3ad_4_k_cu_fd19585e_165754cuda3std3__45__cpo3endE
	.align		8
        /*0020*/ 	.dword	_ZN40_INTERNAL_ed2bc3ad_4_k_cu_fd19585e_165754cuda3std3__45__cpo6cbeginE
	.align		8
        /*0028*/ 	.dword	_ZN40_INTERNAL_ed2bc3ad_4_k_cu_fd19585e_165754cuda3std3__45__cpo4cendE
	.align		8
        /*0030*/ 	.dword	_ZN40_INTERNAL_ed2bc3ad_4_k_cu_fd19585e_165754cuda3std3__442_GLOBAL__N__ed2bc3ad_4_k_cu_fd19585e_165756ignoreE
	.align		8
        /*0038*/ 	.dword	_ZN40_INTERNAL_ed2bc3ad_4_k_cu_fd19585e_165754cuda3std3__419piecewise_constructE
	.align		8
        /*0040*/ 	.dword	_ZN40_INTERNAL_ed2bc3ad_4_k_cu_fd19585e_165754cuda3std3__48in_placeE
	.align		8
        /*0048*/ 	.dword	_ZN40_INTERNAL_ed2bc3ad_4_k_cu_fd19585e_165754cuda3std6ranges3__45__cpo4swapE
	.align		8
        /*0050*/ 	.dword	_ZN40_INTERNAL_ed2bc3ad_4_k_cu_fd19585e_165754cuda3std6ranges3__45__cpo9iter_moveE
	.align		8
        /*0058*/ 	.dword	_ZN40_INTERNAL_ed2bc3ad_4_k_cu_fd19585e_165754cute7productE
	.align		8
        /*0060*/ 	.dword	_ZN40_INTERNAL_ed2bc3ad_4_k_cu_fd19585e_165754cute1_E
	.align		8
        /*0068*/ 	.dword	$str$22
	.align		8
        /*0070*/ 	.dword	$str$23


//--------------------- .text._ZN7cutlass13device_kernelINS_4gemm6kernel13GemmUniversalIN4cute5tupleIJiiiiEEENS1_10collective13CollectiveMmaINS1_34MainloopSm90TmaGmmaWarpSpecializedILi20ENS5_IJNS4_1CILi2EEENSA_ILi1EEESC_EEENS1_35KernelTmaWarpSpecializedCooperativeEEENS5_IJNSA_ILi128EEENSA_ILi224EEENSA_ILi32EEEEEEaNS5_IJlSC_lEEEaSK_NS4_8TiledMMAINS4_8MMA_AtomIJNS4_4SM904GMMA26MMA_64x32x32_S32S8S8_SS_TNEEEENS4_6LayoutISD_NS5_IJSC_NSA_ILi0EEESS_EEEEENS5_IJNS4_10UnderscoreESV_SV_EEEEENS4_13SM90_TMA_LOADENS4_14ComposedLayoutINS4_7SwizzleILi1ELi4ELi3EEENS4_18smem_ptr_flag_bitsILi8EEENSR_INS5_IJNSA_ILi8EEESI_EEENS5_IJSI_SC_EEEEEEEvNS4_8identityENS4_23SM90_TMA_LOAD_MULTICASTES18_vS19_EENS_8epilogue10collective6detail29Sm90TmaWarpSpecializedAdapterINS1D_15DefaultEpilogueIaSK_SK_NS1C_6thread17LinearCombinationIaLi1EiiLNS1H_9ScaleType4KindE0ELNS_15FloatRoundStyleE2EaEENS1_15EpilogueDefaultEEEEEvvEEEEvNT_6ParamsE --------------------------
	.section	.text._ZN7cutlass13device_kernelINS_4gemm6kernel13GemmUniversalIN4cute5tupleIJiiiiEEENS1_10collective13CollectiveMmaINS1_34MainloopSm90TmaGmmaWarpSpecializedILi20ENS5_IJNS4_1CILi2EEENSA_ILi1EEESC_EEENS1_35KernelTmaWarpSpecializedCooperativeEEENS5_IJNSA_ILi128EEENSA_ILi224EEENSA_ILi32EEEEEEaNS5_IJlSC_lEEEaSK_NS4_8TiledMMAINS4_8MMA_AtomIJNS4_4SM904GMMA26MMA_64x32x32_S32S8S8_SS_TNEEEENS4_6LayoutISD_NS5_IJSC_NSA_ILi0EEESS_EEEEENS5_IJNS4_10UnderscoreESV_SV_EEEEENS4_13SM90_TMA_LOADENS4_14ComposedLayoutINS4_7SwizzleILi1ELi4ELi3EEENS4_18smem_ptr_flag_bitsILi8EEENSR_INS5_IJNSA_ILi8EEESI_EEENS5_IJSI_SC_EEEEEEEvNS4_8identityENS4_23SM90_TMA_LOAD_MULTICASTES18_vS19_EENS_8epilogue10collective6detail29Sm90TmaWarpSpecializedAdapterINS1D_15DefaultEpilogueIaSK_SK_NS1C_6thread17LinearCombinationIaLi1EiiLNS1H_9ScaleType4KindE0ELNS_15FloatRoundStyleE2EaEENS1_15EpilogueDefaultEEEEEvvEEEEvNT_6ParamsE,"ax",@progbits
	.align	128
.text._ZN7cutlass13device_kernelINS_4gemm6kernel13GemmUniversalIN4cute5tupleIJiiiiEEENS1_10collective13CollectiveMmaINS1_34MainloopSm90TmaGmmaWarpSpecializedILi20ENS5_IJNS4_1CILi2EEENSA_ILi1EEESC_EEENS1_35KernelTmaWarpSpecializedCooperativeEEENS5_IJNSA_ILi128EEENSA_ILi224EEENSA_ILi32EEEEEEaNS5_IJlSC_lEEEaSK_NS4_8TiledMMAINS4_8MMA_AtomIJNS4_4SM904GMMA26MMA_64x32x32_S32S8S8_SS_TNEEEENS4_6LayoutISD_NS5_IJSC_NSA_ILi0EEESS_EEEEENS5_IJNS4_10UnderscoreESV_SV_EEEEENS4_13SM90_TMA_LOADENS4_14ComposedLayoutINS4_7SwizzleILi1ELi4ELi3EEENS4_18smem_ptr_flag_bitsILi8EEENSR_INS5_IJNSA_ILi8EEESI_EEENS5_IJSI_SC_EEEEEEEvNS4_8identityENS4_23SM90_TMA_LOAD_MULTICASTES18_vS19_EENS_8epilogue10collective6detail29Sm90TmaWarpSpecializedAdapterINS1D_15DefaultEpilogueIaSK_SK_NS1C_6thread17LinearCombinationIaLi1EiiLNS1H_9ScaleType4KindE0ELNS_15FloatRoundStyleE2EaEENS1_15EpilogueDefaultEEEEEvvEEEEvNT_6ParamsE:
        .type           _ZN7cutlass13device_kernelINS_4gemm6kernel13GemmUniversalIN4cute5tupleIJiiiiEEENS1_10collective13CollectiveMmaINS1_34MainloopSm90TmaGmmaWarpSpecializedILi20ENS5_IJNS4_1CILi2EEENSA_ILi1EEESC_EEENS1_35KernelTmaWarpSpecializedCooperativeEEENS5_IJNSA_ILi128EEENSA_ILi224EEENSA_ILi32EEEEEEaNS5_IJlSC_lEEEaSK_NS4_8TiledMMAINS4_8MMA_AtomIJNS4_4SM904GMMA26MMA_64x32x32_S32S8S8_SS_TNEEEENS4_6LayoutISD_NS5_IJSC_NSA_ILi0EEESS_EEEEENS5_IJNS4_10UnderscoreESV_SV_EEEEENS4_13SM90_TMA_LOADENS4_14ComposedLayoutINS4_7SwizzleILi1ELi4ELi3EEENS4_18smem_ptr_flag_bitsILi8EEENSR_INS5_IJNSA_ILi8EEESI_EEENS5_IJSI_SC_EEEEEEEvNS4_8identityENS4_23SM90_TMA_LOAD_MULTICASTES18_vS19_EENS_8epilogue10collective6detail29Sm90TmaWarpSpecializedAdapterINS1D_15DefaultEpilogueIaSK_SK_NS1C_6thread17LinearCombinationIaLi1EiiLNS1H_9ScaleType4KindE0ELNS_15FloatRoundStyleE2EaEENS1_15EpilogueDefaultEEEEEvvEEEEvNT_6ParamsE,@function
        .size           _ZN7cutlass13device_kernelINS_4gemm6kernel13GemmUniversalIN4cute5tupleIJiiiiEEENS1_10collective13CollectiveMmaINS1_34MainloopSm90TmaGmmaWarpSpecializedILi20ENS5_IJNS4_1CILi2EEENSA_ILi1EEESC_EEENS1_35KernelTmaWarpSpecializedCooperativeEEENS5_IJNSA_ILi128EEENSA_ILi224EEENSA_ILi32EEEEEEaNS5_IJlSC_lEEEaSK_NS4_8TiledMMAINS4_8MMA_AtomIJNS4_4SM904GMMA26MMA_64x32x32_S32S8S8_SS_TNEEEENS4_6LayoutISD_NS5_IJSC_NSA_ILi0EEESS_EEEEENS5_IJNS4_10UnderscoreESV_SV_EEEEENS4_13SM90_TMA_LOADENS4_14ComposedLayoutINS4_7SwizzleILi1ELi4ELi3EEENS4_18smem_ptr_flag_bitsILi8EEENSR_INS5_IJNSA_ILi8EEESI_EEENS5_IJSI_SC_EEEEEEEvNS4_8identityENS4_23SM90_TMA_LOAD_MULTICASTES18_vS19_EENS_8epilogue10collective6detail29Sm90TmaWarpSpecializedAdapterINS1D_15DefaultEpilogueIaSK_SK_NS1C_6thread17LinearCombinationIaLi1EiiLNS1H_9ScaleType4KindE0ELNS_15FloatRoundStyleE2EaEENS1_15EpilogueDefaultEEEEEvvEEEEvNT_6ParamsE,(.L_x_330 - _ZN7cutlass13device_kernelINS_4gemm6kernel13GemmUniversalIN4cute5tupleIJiiiiEEENS1_10collective13CollectiveMmaINS1_34MainloopSm90TmaGmmaWarpSpecializedILi20ENS5_IJNS4_1CILi2EEENSA_ILi1EEESC_EEENS1_35KernelTmaWarpSpecializedCooperativeEEENS5_IJNSA_ILi128EEENSA_ILi224EEENSA_ILi32EEEEEEaNS5_IJlSC_lEEEaSK_NS4_8TiledMMAINS4_8MMA_AtomIJNS4_4SM904GMMA26MMA_64x32x32_S32S8S8_SS_TNEEEENS4_6LayoutISD_NS5_IJSC_NSA_ILi0EEESS_EEEEENS5_IJNS4_10UnderscoreESV_SV_EEEEENS4_13SM90_TMA_LOADENS4_14ComposedLayoutINS4_7SwizzleILi1ELi4ELi3EEENS4_18smem_ptr_flag_bitsILi8EEENSR_INS5_IJNSA_ILi8EEESI_EEENS5_IJSI_SC_EEEEEEEvNS4_8identityENS4_23SM90_TMA_LOAD_MULTICASTES18_vS19_EENS_8epilogue10collective6detail29Sm90TmaWarpSpecializedAdapterINS1D_15DefaultEpilogueIaSK_SK_NS1C_6thread17LinearCombinationIaLi1EiiLNS1H_9ScaleType4KindE0ELNS_15FloatRoundStyleE2EaEENS1_15EpilogueDefaultEEEEEvvEEEEvNT_6ParamsE)
        .other          _ZN7cutlass13device_kernelINS_4gemm6kernel13GemmUniversalIN4cute5tupleIJiiiiEEENS1_10collective13CollectiveMmaINS1_34MainloopSm90TmaGmmaWarpSpecializedILi20ENS5_IJNS4_1CILi2EEENSA_ILi1EEESC_EEENS1_35KernelTmaWarpSpecializedCooperativeEEENS5_IJNSA_ILi128EEENSA_ILi224EEENSA_ILi32EEEEEEaNS5_IJlSC_lEEEaSK_NS4_8TiledMMAINS4_8MMA_AtomIJNS4_4SM904GMMA26MMA_64x32x32_S32S8S8_SS_TNEEEENS4_6LayoutISD_NS5_IJSC_NSA_ILi0EEESS_EEEEENS5_IJNS4_10UnderscoreESV_SV_EEEEENS4_13SM90_TMA_LOADENS4_14ComposedLayoutINS4_7SwizzleILi1ELi4ELi3EEENS4_18smem_ptr_flag_bitsILi8EEENSR_INS5_IJNSA_ILi8EEESI_EEENS5_IJSI_SC_EEEEEEEvNS4_8identityENS4_23SM90_TMA_LOAD_MULTICASTES18_vS19_EENS_8epilogue10collective6detail29Sm90TmaWarpSpecializedAdapterINS1D_15DefaultEpilogueIaSK_SK_NS1C_6thread17LinearCombinationIaLi1EiiLNS1H_9ScaleType4KindE0ELNS_15FloatRoundStyleE2EaEENS1_15EpilogueDefaultEEEEEvvEEEEvNT_6ParamsE,@"STO_CUDA_ENTRY STV_DEFAULT"
_ZN7cutlass13device_kernelINS_4gemm6kernel13GemmUniversalIN4cute5tupleIJiiiiEEENS1_10collective13CollectiveMmaINS1_34MainloopSm90TmaGmmaWarpSpecializedILi20ENS5_IJNS4_1CILi2EEENSA_ILi1EEESC_EEENS1_35KernelTmaWarpSpecializedCooperativeEEENS5_IJNSA_ILi128EEENSA_ILi224EEENSA_ILi32EEEEEEaNS5_IJlSC_lEEEaSK_NS4_8TiledMMAINS4_8MMA_AtomIJNS4_4SM904GMMA26MMA_64x32x32_S32S8S8_SS_TNEEEENS4_6LayoutISD_NS5_IJSC_NSA_ILi0EEESS_EEEEENS5_IJNS4_10UnderscoreESV_SV_EEEEENS4_13SM90_TMA_LOADENS4_14ComposedLayoutINS4_7SwizzleILi1ELi4ELi3EEENS4_18smem_ptr_flag_bitsILi8EEENSR_INS5_IJNSA_ILi8EEESI_EEENS5_IJSI_SC_EEEEEEEvNS4_8identityENS4_23SM90_TMA_LOAD_MULTICASTES18_vS19_EENS_8epilogue10collective6detail29Sm90TmaWarpSpecializedAdapterINS1D_15DefaultEpilogueIaSK_SK_NS1C_6thread17LinearCombinationIaLi1EiiLNS1H_9ScaleType4KindE0ELNS_15FloatRoundStyleE2EaEENS1_15EpilogueDefaultEEEEEvvEEEEvNT_6ParamsE:
[----:B------:R-:W0:Y:S01]  /*0000*/  LDC R1, c[0x0][0x28] ;  /* 0x00000a00ff017b82 */ /* 0x000e220000000800 */
[----:B------:R-:W1:Y:S01]  /*0010*/  S2R R144, SR_TID.X ;  /* 0x0000000000907919 */ /* 0x000e620000002100 */
[----:B------:R-:W-:Y:S01]  /*0020*/  ELECT P0, URZ, PT ;  /* 0x00000000003f782f */ /* 0x000fe20003800000 */
[----:B------:R-:W-:Y:S01]  /*0030*/  BSSY B0, `(.L_x_0) ;  /* 0x000000f000007945 */ /* 0x000fe20003800000 */
[--C-:B-1----:R-:W-:Y:S02]  /*0040*/  SHF.R.U32.HI R0, RZ, 0x5, R144.reuse ;  /* 0x00000005ff007819 */ /* 0x102fe40000011690 */
[----:B------:R-:W-:-:S03]  /*0050*/  SHF.R.U32.HI R7, RZ, 0x7, R144 ;  /* 0x00000007ff077819 */ /* 0x000fc60000011690 */
[----:B------:R-:W1:Y:S04]  /*0060*/  SHFL.IDX PT, R3, R0, RZ, 0x1f ;  /* 0x00001fff00037589 */ /* 0x000e6800000e0000 */
[----:B------:R2:W3:Y:S01]  /*0070*/  SHFL.IDX PT, R2, R7, RZ, 0x1f ;  /* 0x00001fff07027589 */ /* 0x0004e200000e0000 */
[----:B-1----:R-:W-:-:S13]  /*0080*/  ISETP.NE.OR P0, PT, R3, RZ, !P0 ;  /* 0x000000ff0300720c */ /* 0x002fda0004705670 */
[----:B0-23--:R-:W-:Y:S05]  /*0090*/  @P0 BRA `(.L_x_1) ;  /* 0x0000000000200947 */ /* 0x00dfea0003800000 */
[----:B------:R-:W-:Y:S02]  /*00a0*/  ULDC.64 UR4, c[0x0][0x198] ;  /* 0x0000660000047ab9 */ /* 0x000fe40000000a00 */
[----:B------:R-:W-:Y:S02]  /*00b0*/  UIADD3 UR6, UP0, UR4, 0xf0, URZ ;  /* 0x000000f004067890 */ /* 0x000fe4000ff1e03f */
[----:B------:R-:W-:Y:S02]  /*00c0*/  UIADD3 UR4, UP1, UR4, 0x1f0, URZ ;  /* 0x000001f004047890 */ /* 0x000fe4000ff3e03f */
[----:B------:R-:W-:Y:S02]  /*00d0*/  UIADD3.X UR7, URZ, UR5, URZ, UP0, !UPT ;  /* 0x000000053f077290 */ /* 0x000fe400087fe43f */
[----:B------:R-:W-:-:S07]  /*00e0*/  UIADD3.X UR5, URZ, UR5, URZ, UP1, !UPT ;  /* 0x000000053f057290 */ /* 0x000fce0008ffe43f */
[----:B------:R0:W-:Y:S02]  /*00f0*/  UTMACCTL.PF [UR6] ;  /* 0x00000000060079b9 */ /* 0x0001e40008040000 */
[----:B------:R0:W-:Y:S02]  /*0100*/  UTMACCTL.PF [UR4] ;  /* 0x00000000040079b9 */ /* 0x0001e40008040000 */
[----:B0-----:R-:W-:Y:S01]  /*0110*/  NOP ;  /* 0x0000000000007918 */ /* 0x001fe20000000000 */
.L_x_1:
[----:B------:R-:W-:Y:S05]  /*0120*/  BSYNC B0 ;  /* 0x0000000000007941 */ /* 0x000fea0003800000 */
.L_x_0:
[----:B------:R-:W0:Y:S02]  /*0130*/  SHFL.IDX PT, R5, R0, RZ, 0x1f ;  /* 0x00001fff00057589 */ /* 0x000e2400000e0000 */
[----:B0-----:R-:W-:-:S13]  /*0140*/  ISETP.NE.AND P0, PT, R5, RZ, PT ;  /* 0x000000ff0500720c */ /* 0x001fda0003f05270 */
[----:B------:R-:W-:Y:S05]  /*0150*/  @P0 BRA `(.L_x_2) ;  /* 0x0000000000e40947 */ /* 0x000fea0003800000 */
[----:B------:R-:W-:Y:S01]  /*0160*/  ELECT P0, URZ, PT ;  /* 0x00000000003f782f */ /* 0x000fe20003800000 */
[----:B------:R-:W-:-:S12]  /*0170*/  BSSY B0, `(.L_x_2) ;  /* 0x0000037000007945 */ /* 0x000fd80003800000 */
[----:B------:R-:W-:Y:S05]  /*0180*/  @!P0 BRA `(.L_x_3) ;  /* 0x0000000000d48947 */ /* 0x000fea0003800000 */
[----:B------:R-:W0:Y:S01]  /*0190*/  S2UR UR8, SR_CgaCtaId ;  /* 0x00000000000879c3 */ /* 0x000e220000008800 */
[----:B------:R-:W-:Y:S01]  /*01a0*/  UMOV UR4, 0x400 ;  /* 0x0000040000047882 */ /* 0x000fe20000000000 */
[----:B------:R-:W-:Y:S01]  /*01b0*/  UMOV UR5, 0x1 ;  /* 0x0000000100057882 */ /* 0x000fe20000000000 */
[----:B------:R-:W-:Y:S02]  /*01c0*/  UMOV UR6, 0x4 ;  /* 0x0000000400067882 */ /* 0x000fe40000000000 */
[----:B------:R-:W-:-:S04]  /*01d0*/  UIADD3 UR6, -UR6, 0x100000, URZ ;  /* 0x0010000006067890 */ /* 0x000fc8000fffe13f */
[----:B------:R-:W-:Y:S02]  /*01e0*/  USHF.L.U32 UR7, UR6, 0xb, URZ ;  /* 0x0000000b06077899 */ /* 0x000fe4000800063f */
[----:B------:R-:W-:Y:S02]  /*01f0*/  USHF.L.U32 UR6, UR6, 0x1, URZ ;  /* 0x0000000106067899 */ /* 0x000fe4000800063f */
[----:B0-----:R-:W-:Y:S02]  /*0200*/  ULEA UR8, UR8, UR4, 0x18 ;  /* 0x0000000408087291 */ /* 0x001fe4000f8ec03f */
[----:B------:R-:W-:-:S04]  /*0210*/  UIADD3 UR4, -UR5, 0x100000, URZ ;  /* 0x0010000005047890 */ /* 0x000fc8000fffe13f */
[----:B------:R-:W-:Y:S02]  /*0220*/  USHF.L.U32 UR5, UR4, 0xb, URZ ;  /* 0x0000000b04057899 */ /* 0x000fe4000800063f */
[----:B------:R-:W-:Y:S01]  /*0230*/  USHF.L.U32 UR4, UR4, 0x1, URZ ;  /* 0x0000000104047899 */ /* 0x000fe2000800063f */
[----:B------:R-:W0:Y:S11]  /*0240*/  FENCE.VIEW.ASYNC.S ;  /* 0x00000000000073c6 */ /* 0x000e360000000000 */
[----:B0-----:R0:W1:Y:S01]  /*0250*/  SYNCS.EXCH.64 URZ, [UR8], UR4 ;  /* 0x00000004083f75b2 */ /* 0x0010620008000100 */
[----:B------:R0:W2:Y:S01]  /*0260*/  SYNCS.EXCH.64 URZ, [UR8+0xa0], UR6 ;  /* 0x0000a006083f75b2 */ /* 0x0000a20008000100 */
[----:B------:R0:W3:Y:S01]  /*0270*/  SYNCS.EXCH.64 URZ, [UR8+0x8], UR4 ;  /* 0x00000804083f75b2 */ /* 0x0000e20008000100 */
[----:B------:R0:W4:Y:S01]  /*0280*/  SYNCS.EXCH.64 URZ, [UR8+0xa8], UR6 ;  /* 0x0000a806083f75b2 */ /* 0x0001220008000100 */
[----:B------:R0:W0:Y:S01]  /*0290*/  SYNCS.EXCH.64 URZ, [UR8+0x10], UR4 ;  /* 0x00001004083f75b2 */ /* 0x0000220008000100 */
        /* <DEDUP_REMOVED lines=35> */
[----:B-1234-:R-:W-:Y:S01]  /*04d0*/  NOP ;  /* 0x0000000000007918 */ /* 0x01efe20000000000 */
.L_x_3:
[----:B0-----:R-:W-:Y:S05]  /*04e0*/  BSYNC B0 ;  /* 0x0000000000007941 */ /* 0x001fea0003800000 */
.L_x_2:
[----:B------:R-:W-:Y:S01]  /*04f0*/  SHF.R.S32.HI R9, RZ, 0x1f, R144 ;  /* 0x0000001fff097819 */ /* 0x000fe20000011490 */
[----:B------:R-:W0:Y:S01]  /*0500*/  SHFL.IDX PT, R0, R0, RZ, 0x1f ;  /* 0x00001fff00007589 */ /* 0x000e2200000e0000 */
[----:B------:R-:W1:Y:S01]  /*0510*/  S2UR UR8, SR_CTAID.X ;  /* 0x00000000000879c3 */ /* 0x000e620000002500 */
[----:B------:R-:W-:Y:S02]  /*0520*/  ELECT P0, URZ, PT ;  /* 0x00000000003f782f */ /* 0x000fe40003800000 */
[----:B------:R-:W-:Y:S01]  /*0530*/  LEA.HI R9, R9, R144, RZ, 0x7 ;  /* 0x0000009009097211 */ /* 0x000fe200078f38ff */
[----:B------:R-:W2:Y:S01]  /*0540*/  S2R R4, SR_CTAID.Y ;  /* 0x0000000000047919 */ /* 0x000ea20000002600 */
[----:B------:R-:W-:Y:S01]  /*0550*/  SHF.R.S32.HI R6, RZ, 0x1f, R5 ;  /* 0x0000001fff067819 */ /* 0x000fe20000011405 */
[----:B------:R-:W-:Y:S01]  /*0560*/  ULDC UR4, c[0x0][0x150] ;  /* 0x0000540000047ab9 */ /* 0x000fe20000000800 */
[----:B------:R-:W-:Y:S01]  /*0570*/  LOP3.LUT R9, R9, 0xffffff80, RZ, 0xc0, !PT ;  /* 0xffffff8009097812 */ /* 0x000fe200078ec0ff */
[----:B------:R-:W-:Y:S01]  /*0580*/  NOP ;  /* 0x0000000000007918 */ /* 0x000fe20000000000 */
[----:B------:R-:W-:Y:S01]  /*0590*/  LEA.HI R6, R6, R5, RZ, 0x2 ;  /* 0x0000000506067211 */ /* 0x000fe200078f10ff */
[----:B------:R-:W3:Y:S01]  /*05a0*/  LDC R12, c[0x0][0x144] ;  /* 0x00005100ff0c7b82 */ /* 0x000ee20000000800 */
[----:B------:R-:W-:Y:S01]  /*05b0*/  IMAD.MOV.U32 R19, RZ, RZ, 0x1 ;  /* 0x00000001ff137424 */ /* 0x000fe200078e00ff */
[----:B------:R-:W-:Y:S01]  /*05c0*/  NOP ;  /* 0x0000000000007918 */ /* 0x000fe20000000000 */
[----:B------:R-:W-:Y:S01]  /*05d0*/  IMAD.IADD R8, R144, 0x1, -R9 ;  /* 0x0000000190087824 */ /* 0x000fe200078e0a09 */
[----:B------:R-:W-:-:S02]  /*05e0*/  LOP3.LUT R6, R6, 0x3ffffffc, RZ, 0xc0, !PT ;  /* 0x3ffffffc06067812 */ /* 0x000fc400078ec0ff */
[----:B------:R-:W-:Y:S02]  /*05f0*/  ISETP.NE.AND P3, PT, R2, RZ, PT ;  /* 0x000000ff0200720c */ /* 0x000fe40003f65270 */
[----:B------:R-:W-:Y:S01]  /*0600*/  SHF.R.S32.HI R9, RZ, 0x1f, R8 ;  /* 0x0000001fff097819 */ /* 0x000fe20000011408 */
[----:B------:R-:W-:Y:S01]  /*0610*/  IMAD.IADD R6, R5, 0x1, -R6 ;  /* 0x0000000105067824 */ /* 0x000fe200078e0a06 */
[----:B------:R-:W4:Y:S02]  /*0620*/  LDC R14, c[0x0][0x140] ;  /* 0x00005000ff0e7b82 */ /* 0x000f240000000800 */
[----:B------:R-:W-:Y:S02]  /*0630*/  LEA.HI R9, R9, R8, RZ, 0x3 ;  /* 0x0000000809097211 */ /* 0x000fe400078f18ff */
[----:B0-----:R-:W-:Y:S02]  /*0640*/  ISETP.NE.OR P0, PT, R0, RZ, !P0 ;  /* 0x000000ff0000720c */ /* 0x001fe40004705670 */
[----:B------:R-:W-:-:S02]  /*0650*/  SHF.R.S32.HI R0, RZ, 0x3, R9 ;  /* 0x00000003ff007819 */ /* 0x000fc40000011409 */
[----:B------:R-:W-:Y:S02]  /*0660*/  SHF.R.S32.HI R9, RZ, 0x1f, R9 ;  /* 0x0000001fff097819 */ /* 0x000fe40000011409 */
[----:B-1----:R-:W-:Y:S02]  /*0670*/  I2FP.F32.U32 R10, UR8 ;  /* 0x00000008000a7c45 */ /* 0x002fe40008201000 */
[----:B------:R-:W-:-:S03]  /*0680*/  LEA.HI R9, R9, R0, RZ, 0x2 ;  /* 0x0000000009097211 */ /* 0x000fc600078f10ff */
[----:B------:R-:W-:Y:S01]  /*0690*/  FMUL R10, R10, UR4 ;  /* 0x000000040a0a7c20 */ /* 0x000fe20008400000 */
[----:B------:R-:W-:Y:S01]  /*06a0*/  LOP3.LUT R9, R9, 0xfffffffc, RZ, 0xc0, !PT ;  /* 0xfffffffc09097812 */ /* 0x000fe200078ec0ff */
[----:B------:R-:W-:Y:S01]  /*06b0*/  VOTEU.ALL UP0, P0 ;  /* 0x00000000003f7886 */ /* 0x000fe20000000000 */
[----:B--2---:R-:W-:Y:S01]  /*06c0*/  I2FP.F32.U32 R13, R4 ;  /* 0x00000004000d7245 */ /* 0x004fe20000201000 */
[----:B------:R-:W-:Y:S01]  /*06d0*/  ULDC UR4, c[0x0][0x154] ;  /* 0x0000550000047ab9 */ /* 0x000fe20000000800 */
[----:B------:R-:W-:Y:S01]  /*06e0*/  VOTEU.ALL UP1, P0 ;  /* 0x00000000003f7886 */ /* 0x000fe20000020000 */
[----:B------:R-:W0:Y:S01]  /*06f0*/  F2I.U32.TRUNC.NTZ R10, R10 ;  /* 0x0000000a000a7305 */ /* 0x000e22000020f000 */
[----:B------:R-:W-:Y:S01]  /*0700*/  IMAD.IADD R9, R0, 0x1, -R9 ;  /* 0x0000000100097824 */ /* 0x000fe200078e0a09 */
[----:B------:R-:W1:Y:S01]  /*0710*/  @!UP0 S2UR UR7, SR_CgaCtaId ;  /* 0x00000000000789c3 */ /* 0x000e620000008800 */
[----:B------:R-:W-:Y:S01]  /*0720*/  FMUL R13, R13, UR4 ;  /* 0x000000040d0d7c20 */ /* 0x000fe20008400000 */
[----:B------:R-:W-:Y:S01]  /*0730*/  SHF.R.S32.HI R0, RZ, 0x1f, R3 ;  /* 0x0000001fff007819 */ /* 0x000fe20000011403 */
[----:B------:R-:W-:Y:S01]  /*0740*/  IMAD R22, R6, 0x4, R9 ;  /* 0x0000000406167824 */ /* 0x000fe200078e0209 */
[----:B------:R-:W-:Y:S01]  /*0750*/  UMOV UR4, 0x20 ;  /* 0x0000002000047882 */ /* 0x000fe20000000000 */
[----:B------:R-:W-:Y:S01]  /*0760*/  @!UP0 UMOV UR6, 0x400 ;  /* 0x0000040000068882 */ /* 0x000fe20000000000 */
[----:B------:R-:W-:Y:S01]  /*0770*/  LEA.HI R0, R0, R3, RZ, 0x2 ;  /* 0x0000000300007211 */ /* 0x000fe200078f10ff */
[----:B------:R-:W2:Y:S01]  /*0780*/  F2I.U32.TRUNC.NTZ R13, R13 ;  /* 0x0000000d000d7305 */ /* 0x000ea2000020f000 */
[----:B------:R-:W-:Y:S01]  /*0790*/  LEA.HI R6, R22, R22, RZ, 0x1 ;  /* 0x0000001616067211 */ /* 0x000fe200078f08ff */
[----:B------:R-:W5:Y:S01]  /*07a0*/  LDC R9, c[0x0][0x148] ;  /* 0x00005200ff097b82 */ /* 0x000f620000000800 */
[----:B------:R-:W-:Y:S01]  /*07b0*/  LOP3.LUT R0, R0, 0xfffffffc, RZ, 0xc0, !PT ;  /* 0xfffffffc00007812 */ /* 0x000fe200078ec0ff */
[----:B------:R-:W-:-:S04]  /*07c0*/  @!UP0 UIADD3 UR4, -UR4, 0x100000, URZ ;  /* 0x0010000004048890 */ /* 0x000fc8000fffe13f */
[----:B------:R-:W-:Y:S02]  /*07d0*/  @!UP0 USHF.L.U32 UR5, UR4, 0xb, URZ ;  /* 0x0000000b04058899 */ /* 0x000fe4000800063f */
[----:B------:R-:W-:Y:S01]  /*07e0*/  @!UP0 USHF.L.U32 UR4, UR4, 0x1, URZ ;  /* 0x0000000104048899 */ /* 0x000fe2000800063f */
[----:B------:R-:W-:Y:S01]  /*07f0*/  LOP3.LUT R11, R6, 0xfffffffe, RZ, 0xc0, !PT ;  /* 0xfffffffe060b7812 */ /* 0x000fe200078ec0ff */
[----:B0-----:R-:W-:Y:S01]  /*0800*/  IMAD.MOV R15, RZ, RZ, -R10 ;  /* 0x000000ffff0f7224 */ /* 0x001fe200078e0a0a */
[----:B----4-:R-:W-:Y:S01]  /*0810*/  ISETP.EQ.U32.AND P2, PT, R14, 0x1, PT ;  /* 0x000000010e00780c */ /* 0x010fe20003f42070 */
[----:B------:R-:W-:Y:S02]  /*0820*/  IMAD.IADD R3, R3, 0x1, -R0 ;  /* 0x0000000103037824 */ /* 0x000fe400078e0a00 */
[----:B---3--:R-:W-:Y:S02]  /*0830*/  IMAD R6, R12, R15, UR8 ;  /* 0x000000080c067e24 */ /* 0x008fe4000f8e020f */
[----:B------:R-:W-:Y:S01]  /*0840*/  IMAD.IADD R11, R22, 0x1, -R11 ;  /* 0x00000001160b7824 */ /* 0x000fe200078e0a0b */
[----:B------:R-:W-:Y:S01]  /*0850*/  ISETP.NE.AND P1, PT, R3, 0x3, PT ;  /* 0x000000030300780c */ /* 0x000fe20003f25270 */
[----:B--2---:R-:W-:-:S03]  /*0860*/  IMAD.MOV R24, RZ, RZ, -R13 ;  /* 0x000000ffff187224 */ /* 0x004fc600078e0a0d */
[----:B------:R-:W-:Y:S01]  /*0870*/  ISETP.NE.AND P4, PT, R11, R6, PT ;  /* 0x000000060b00720c */ /* 0x000fe20003f85270 */
[----:B------:R-:W-:Y:S01]  /*0880*/  IMAD.SHL.U32 R11, R22, 0x4, RZ ;  /* 0x00000004160b7824 */ /* 0x000fe200078e00ff */
[----:B-1----:R-:W-:Y:S01]  /*0890*/  @!UP0 ULEA UR6, UR7, UR6, 0x18 ;  /* 0x0000000607068291 */ /* 0x002fe2000f8ec03f */
[----:B------:R-:W-:Y:S01]  /*08a0*/  ISETP.EQ.OR P1, PT, R3, RZ, !P1 ;  /* 0x000000ff0300720c */ /* 0x000fe20004f22670 */
[----:B------:R-:W-:Y:S01]  /*08b0*/  VOTEU.ALL UP0, P0 ;  /* 0x00000000003f7886 */ /* 0x000fe20000000000 */
[----:B------:R-:W-:Y:S01]  /*08c0*/  LOP3.LUT P0, RZ, R8, 0x7, RZ, 0xc0, !PT ;  /* 0x0000000708ff7812 */ /* 0x000fe2000780c0ff */
[----:B------:R-:W-:Y:S01]  /*08d0*/  VIADD R8, R2, 0xffffffff ;  /* 0xffffffff02087836 */ /* 0x000fe20000000000 */
[----:B------:R-:W-:Y:S01]  /*08e0*/  LOP3.LUT R22, R22, 0xc, R11, 0x78, !PT ;  /* 0x0000000c16167812 */ /* 0x000fe200078e780b */
[----:B-----5:R-:W-:Y:S01]  /*08f0*/  IMAD R11, R9, R24, R4 ;  /* 0x00000018090b7224 */ /* 0x020fe200078e0204 */
[----:B------:R-:W-:Y:S02]  /*0900*/  ISETP.EQ.AND P1, PT, R2, RZ, P1 ;  /* 0x000000ff0200720c */ /* 0x000fe40000f22270 */
[----:B------:R-:W-:-:S02]  /*0910*/  ISETP.LT.U32.AND P0, PT, R22, 0x2, !P0 ;  /* 0x000000021600780c */ /* 0x000fc40004701070 */
[----:B------:R-:W-:Y:S01]  /*0920*/  @P4 LEA.HI R0, R22, R22, RZ, 0x1 ;  /* 0x0000001616004211 */ /* 0x000fe200078f08ff */
[----:B------:R-:W0:Y:S02]  /*0930*/  FENCE.VIEW.ASYNC.S ;  /* 0x00000000000073c6 */ /* 0x000e240000000000 */
[----:B0-----:R0:W1:Y:S01]  /*0940*/  @!UP0 SYNCS.EXCH.64 URZ, [UR6+0x150], UR4 ;  /* 0x00015004063f85b2 */ /* 0x0010620008000100 */
[----:B------:R-:W-:Y:S02]  /*0950*/  ISETP.GE.U32.AND P6, PT, R8, 0x2, PT ;  /* 0x000000020800780c */ /* 0x000fe40003fc6070 */
[----:B------:R-:W-:Y:S02]  /*0960*/  @P4 SHF.R.S32.HI R0, RZ, 0x1, R0 ;  /* 0x00000001ff004819 */ /* 0x000fe40000011400 */
[----:B------:R-:W-:Y:S02]  /*0970*/  SEL R18, RZ, 0x1, !P1 ;  /* 0x00000001ff127807 */ /* 0x000fe40004800000 */
[----:B------:R-:W-:-:S02]  /*0980*/  @P4 ISETP.NE.AND P5, PT, R0, R11, PT ;  /* 0x0000000b0000420c */ /* 0x000fc40003fa5270 */
[----:B------:R-:W-:Y:S02]  /*0990*/  SEL R0, RZ, 0x1, !P0 ;  /* 0x00000001ff007807 */ /* 0x000fe40004000000 */
[----:B------:R-:W-:Y:S02]  /*09a0*/  @P4 SEL R19, RZ, 0x1, P5 ;  /* 0x00000001ff134807 */ /* 0x000fe40002800000 */
[----:B------:R-:W-:Y:S02]  /*09b0*/  SEL R18, R18, 0x2, P6 ;  /* 0x0000000212127807 */ /* 0x000fe40003000000 */
[----:B------:R-:W-:Y:S01]  /*09c0*/  LOP3.LUT R19, R19, R0, RZ, 0xc0, !PT ;  /* 0x0000000013137212 */ /* 0x000fe200078ec0ff */
[----:B------:R0:W2:Y:S01]  /*09d0*/  @!UP1 SYNCS.EXCH.64 URZ, [UR6+0x158], UR4 ;  /* 0x00015804063f95b2 */ /* 0x0000a20008000100 */
[----:B------:R-:W-:Y:S01]  /*09e0*/  LOP3.LUT R0, R144, 0x7f, RZ, 0xc0, !PT ;  /* 0x0000007f90007812 */ /* 0x000fe200078ec0ff */
[----:B------:R-:W-:Y:S01]  /*09f0*/  NOP ;  /* 0x0000000000007918 */ /* 0x000fe20000000000 */
[----:B------:R-:W-:Y:S05]  /*0a00*/  @!P2 BRA `(.L_x_4) ;  /* 0x000000000008a947 */ /* 0x000fea0003800000 */
[----:B-12---:R-:W-:Y:S01]  /*0a10*/  UCGABAR_ARV ;  /* 0x00000000000079c7 */ /* 0x006fe20008000000 */
[----:B------:R-:W-:Y:S05]  /*0a20*/  BRA `(.L_x_5) ;  /* 0x0000000000047947 */ /* 0x000fea0003800000 */
.L_x_4:
[----:B-12---:R-:W-:Y:S01]  /*0a30*/  NOP ;  /* 0x0000000000007918 */ /* 0x006fe20000000000 */
.L_x_5:
[----:B------:R-:W1:Y:S01]  /*0a40*/  LDC R2, c[0x0][0x65c] ;  /* 0x00019700ff027b82 */ /* 0x000e620000000800 */
[----:B------:R-:W-:Y:S02]  /*0a50*/  IMAD.U32 R10, RZ, RZ, UR8 ;  /* 0x00000008ff0a7e24 */ /* 0x000fe4000f8e00ff */
[----:B------:R-:W-:Y:S01]  /*0a60*/  IMAD.MOV.U32 R11, RZ, RZ, RZ ;  /* 0x000000ffff0b7224 */ /* 0x000fe200078e00ff */
[----:B-1----:R-:W-:-:S04]  /*0a70*/  ISETP.NE.AND P1, PT, R2, 0x1, PT ;  /* 0x000000010200780c */ /* 0x002fc80003f25270 */
[----:B------:R-:W-:-:S09]  /*0a80*/  P2R R5, PR, RZ, 0x2 ;  /* 0x00000002ff057803 */ /* 0x000fd20000000000 */
[----:B------:R-:W1:Y:S01]  /*0a90*/  @P1 LDC R17, c[0x0][0x10] ;  /* 0x00000400ff111b82 */ /* 0x000e620000000800 */
[----:B------:R-:W-:Y:S02]  /*0aa0*/  @P1 IMAD.MOV.U32 R5, RZ, RZ, RZ ;  /* 0x000000ffff051224 */ /* 0x000fe400078e00ff */
[----:B------:R-:W-:-:S05]  /*0ab0*/  @P1 IMAD.MOV.U32 R15, RZ, RZ, RZ ;  /* 0x000000ffff0f1224 */ /* 0x000fca00078e00ff */
[----:B------:R-:W2:Y:S01]  /*0ac0*/  @!P1 LDC R13, c[0x0][0xc] ;  /* 0x00000300ff0d9b82 */ /* 0x000ea20000000800 */
[----:B0-----:R-:W-:Y:S01]  /*0ad0*/  ULDC UR4, c[0x0][0xc] ;  /* 0x0000030000047ab9 */ /* 0x001fe20000000800 */
[----:B------:R-:W-:Y:S01]  /*0ae0*/  ULDC UR5, c[0x0][0x10] ;  /* 0x0000040000057ab9 */ /* 0x000fe20000000800 */
[----:B------:R-:W-:Y:S01]  /*0af0*/  ULDC UR6, c[0x0][0x14] ;  /* 0x0000050000067ab9 */ /* 0x000fe20000000800 */
[----:B------:R-:W-:-:S04]  /*0b00*/  UIMAD.WIDE.U32 UR4, UR4, UR5, URZ ;  /* 0x00000005040472a5 */ /* 0x000fc8000f8e003f */
[----:B------:R-:W-:Y:S02]  /*0b10*/  UIMAD.WIDE.U32 UR36, UR4, UR6, URZ ;  /* 0x00000006042472a5 */ /* 0x000fe4000f8e003f */
[----:B------:R-:W-:-:S04]  /*0b20*/  UIMAD UR42, UR5, UR6, URZ ;  /* 0x00000006052a72a4 */ /* 0x000fc8000f8e023f */
[----:B------:R-:W-:Y:S01]  /*0b30*/  UIADD3 UR42, UR37, UR42, URZ ;  /* 0x0000002a252a7290 */ /* 0x000fe2000fffe03f */
[----:B-1----:R-:W-:-:S04]  /*0b40*/  @P1 IMAD.WIDE.U32 R16, R17, UR8, R4 ;  /* 0x0000000811101c25 */ /* 0x002fc8000f8e0004 */
[----:B------:R-:W-:Y:S02]  /*0b50*/  @P1 IMAD.IADD R17, R17, 0x1, R15 ;  /* 0x0000000111111824 */ /* 0x000fe400078e020f */
[----:B--2---:R-:W-:-:S04]  /*0b60*/  @!P1 IMAD.WIDE.U32 R10, R4, R13, R10 ;  /* 0x0000000d040a9225 */ /* 0x004fc800078e000a */
[----:B------:R-:W-:Y:S02]  /*0b70*/  @!P1 IMAD.MOV.U32 R16, RZ, RZ, R10 ;  /* 0x000000ffff109224 */ /* 0x000fe400078e000a */
[----:B------:R-:W-:Y:S01]  /*0b80*/  @!P1 IMAD.MOV.U32 R17, RZ, RZ, R11 ;  /* 0x000000ffff119224 */ /* 0x000fe200078e000b */
[----:B------:R-:W-:Y:S06]  /*0b90*/  @!P2 BRA `(.L_x_6) ;  /* 0x00000000000ca947 */ /* 0x000fec0003800000 */
[----:B------:R-:W-:Y:S01]  /*0ba0*/  UCGABAR_WAIT ;  /* 0x0000000000007dc7 */ /* 0x000fe20008000000 */
[----:B------:R-:W-:Y:S01]  /*0bb0*/  CCTL.IVALL ;  /* 0x00000000ff00798f */ /* 0x000fe20002000000 */
[----:B------:R-:W-:Y:S05]  /*0bc0*/  BRA `(.L_x_7) ;  /* 0x0000000000047947 */ /* 0x000fea0003800000 */
.L_x_6:
[----:B------:R-:W-:Y:S06]  /*0bd0*/  BAR.SYNC.DEFER_BLOCKING 0x0 ;  /* 0x0000000000007b1d */ /* 0x000fec0000010000 */
.L_x_7:
[----:B------:R-:W-:Y:S05]  /*0be0*/  @!P3 BRA `(.L_x_8) ;  /* 0x0000007c0038b947 */ /* 0x000fea0003800000 */
[----:B------:R-:W-:-:S13]  /*0bf0*/  ISETP.GT.U32.AND P0, PT, R8, 0x1, PT ;  /* 0x000000010800780c */ /* 0x000fda0003f04070 */
[----:B------:R-:W-:Y:S05]  /*0c00*/  @P0 EXIT ;  /* 0x000000000000094d */ /* 0x000fea0003800000 */
[----:B------:R-:W-:Y:S01]  /*0c10*/  ULDC.64 UR4, c[0x0][0x650] ;  /* 0x0001940000047ab9 */ /* 0x000fe20000000a00 */
[----:B------:R-:W-:Y:S01]  /*0c20*/  PRMT R3, RZ, 0x7610, R3 ;  /* 0x00007610ff037816 */ /* 0x000fe20000000003 */
[----:B------:R-:W-:Y:S01]  /*0c30*/  IMAD.MOV.U32 R136, RZ, RZ, -0x1 ;  /* 0xffffffffff887424 */ /* 0x000fe200078e00ff */
[----:B------:R-:W-:Y:S01]  /*0c40*/  ISETP.GE.U32.AND P0, PT, R16, UR4, PT ;  /* 0x0000000410007c0c */ /* 0x000fe2000bf06070 */
[----:B------:R-:W-:Y:S02]  /*0c50*/  IMAD.MOV.U32 R137, RZ, RZ, -0x1 ;  /* 0xffffffffff897424 */ /* 0x000fe400078e00ff */
[----:B------:R-:W-:Y:S01]  /*0c60*/  IMAD.MOV.U32 R23, RZ, RZ, -0x1 ;  /* 0xffffffffff177424 */ /* 0x000fe200078e00ff */
[----:B------:R-:W-:-:S13]  /*0c70*/  ISETP.GE.U32.AND.EX P0, PT, R17, UR5, PT, P0 ;  /* 0x0000000511007c0c */ /* 0x000fda000bf06100 */
[----:B------:R-:W-:Y:S05]  /*0c80*/  @P0 BRA `(.L_x_9) ;  /* 0x00000004002c0947 */ /* 0x000fea0003800000 */
[----:B------:R-:W0:Y:S01]  /*0c90*/  LDC.64 R26, c[0x0][0x628] ;  /* 0x00018a00ff1a7b82 */ /* 0x000e220000000a00 */
[----:B------:R-:W-:Y:S02]  /*0ca0*/  IMAD.MOV.U32 R10, RZ, RZ, R16 ;  /* 0x000000ffff0a7224 */ /* 0x000fe400078e0010 */
[----:B------:R-:W-:-:S05]  /*0cb0*/  IMAD.MOV.U32 R11, RZ, RZ, R17 ;  /* 0x000000ffff0b7224 */ /* 0x000fca00078e0011 */
[----:B------:R-:W1:Y:S08]  /*0cc0*/  LDC R8, c[0x0][0x630] ;  /* 0x00018c00ff087b82 */ /* 0x000e700000000800 */
[----:B------:R-:W2:Y:S01]  /*0cd0*/  LDC.64 R28, c[0x0][0x620] ;  /* 0x00018800ff1c7b82 */ /* 0x000ea20000000a00 */
[----:B0-----:R-:W-:-:S04]  /*0ce0*/  ISETP.NE.U32.AND P0, PT, R26, RZ, PT ;  /* 0x000000ff1a00720c */ /* 0x001fc80003f05070 */
[----:B------:R-:W-:-:S13]  /*0cf0*/  ISETP.NE.AND.EX P0, PT, R27, RZ, PT, P0 ;  /* 0x000000ff1b00720c */ /* 0x000fda0003f05300 */
[----:B-12---:R-:W-:Y:S05]  /*0d00*/  @!P0 BRA `(.L_x_10) ;  /* 0x0000000000288947 */ /* 0x006fea0003800000 */
[----:B------:R-:W0:Y:S02]  /*0d10*/  LDC R3, c[0x0][0x634] ;  /* 0x00018d00ff037b82 */ /* 0x000e240000000800 */
[----:B0-----:R-:W-:-:S05]  /*0d20*/  IADD3 R3, P0, R16, R3, RZ ;  /* 0x0000000310037210 */ /* 0x001fca0007f1e0ff */
[----:B------:R-:W-:-:S04]  /*0d30*/  IMAD.X R21, RZ, RZ, R17, P0 ;  /* 0x000000ffff157224 */ /* 0x000fc800000e0611 */
[----:B------:R-:W-:-:S04]  /*0d40*/  IMAD.WIDE.U32 R10, R21, R26, RZ ;  /* 0x0000001a150a7225 */ /* 0x000fc800078e00ff */
[----:B------:R-:W-:-:S04]  /*0d50*/  IMAD.WIDE.U32 R12, P0, R3, R27, R10 ;  /* 0x0000001b030c7225 */ /* 0x000fc8000780000a */
[----:B------:R-:W-:-:S04]  /*0d60*/  IMAD.WIDE.U32 R10, R3, R26, RZ ;  /* 0x0000001a030a7225 */ /* 0x000fc800078e00ff */
[----:B------:R-:W-:Y:S01]  /*0d70*/  IMAD.X R15, RZ, RZ, RZ, P0 ;  /* 0x000000ffff0f7224 */ /* 0x000fe200000e06ff */
[----:B------:R-:W-:Y:S01]  /*0d80*/  IADD3 RZ, P0, R11, R12, RZ ;  /* 0x0000000c0bff7210 */ /* 0x000fe20007f1e0ff */
[----:B------:R-:W-:-:S04]  /*0d90*/  IMAD.MOV.U32 R14, RZ, RZ, R13 ;  /* 0x000000ffff0e7224 */ /* 0x000fc800078e000d */
[----:B------:R-:W-:-:S08]  /*0da0*/  IMAD.WIDE.U32.X R10, R21, R27, R14, P0 ;  /* 0x0000001b150a7225 */ /* 0x000fd000000e040e */
.L_x_10:
[----:B------:R-:W0:Y:S01]  /*0db0*/  LDC.64 R32, c[0x0][0x640] ;  /* 0x00019000ff207b82 */ /* 0x000e220000000a00 */
[--C-:B------:R-:W-:Y:S01]  /*0dc0*/  SHF.R.U64 R27, R10, R8, R11.reuse ;  /* 0x000000080a1b7219 */ /* 0x100fe2000000120b */
[----:B------:R-:W-:Y:S01]  /*0dd0*/  IMAD R31, R9, R24, R4 ;  /* 0x00000018091f7224 */ /* 0x000fe200078e0204 */
[----:B------:R-:W-:Y:S01]  /*0de0*/  SHF.R.U32.HI R3, RZ, R8, R11 ;  /* 0x00000008ff037219 */ /* 0x000fe2000001160b */
[----:B------:R-:W-:Y:S01]  /*0df0*/  IMAD.MOV.U32 R23, RZ, RZ, 0x1 ;  /* 0x00000001ff177424 */ /* 0x000fe200078e00ff */
[----:B------:R-:W-:-:S03]  /*0e00*/  IADD3 R5, P0, RZ, -R27, RZ ;  /* 0x8000001bff057210 */ /* 0x000fc60007f1e0ff */
[----:B------:R-:W1:Y:S02]  /*0e10*/  LDC R12, c[0x0][0x618] ;  /* 0x00018600ff0c7b82 */ /* 0x000e640000000800 */
[----:B------:R-:W-:Y:S02]  /*0e20*/  IMAD.X R3, RZ, RZ, ~R3, P0 ;  /* 0x000000ffff037224 */ /* 0x000fe400000e0e03 */
[----:B------:R-:W-:-:S04]  /*0e30*/  IMAD.WIDE.U32 R10, R5, R28, R16 ;  /* 0x0000001c050a7225 */ /* 0x000fc800078e0010 */
[----:B------:R-:W2:Y:S01]  /*0e40*/  LDC R20, c[0x0][0x608] ;  /* 0x00018200ff147b82 */ /* 0x000ea20000000800 */
[----:B------:R-:W-:Y:S02]  /*0e50*/  IMAD R8, R3, R28, RZ ;  /* 0x0000001c03087224 */ /* 0x000fe400078e02ff */
[----:B------:R-:W-:Y:S02]  /*0e60*/  IMAD.MOV.U32 R3, RZ, RZ, -0x1 ;  /* 0xffffffffff037424 */ /* 0x000fe400078e00ff */
[----:B------:R-:W-:-:S03]  /*0e70*/  IMAD R5, R5, R29, R8 ;  /* 0x0000001d05057224 */ /* 0x000fc600078e0208 */
[----:B------:R-:W3:Y:S01]  /*0e80*/  LDC R30, c[0x0][0x658] ;  /* 0x00019600ff1e7b82 */ /* 0x000ee20000000800 */
[----:B------:R-:W-:Y:S01]  /*0e90*/  IMAD.IADD R5, R11, 0x1, R5 ;  /* 0x000000010b057824 */ /* 0x000fe200078e0205 */
[----:B0-----:R-:W-:-:S04]  /*0ea0*/  ISETP.NE.U32.AND P0, PT, R32, RZ, PT ;  /* 0x000000ff2000720c */ /* 0x001fc80003f05070 */
[----:B------:R-:W-:Y:S02]  /*0eb0*/  ISETP.NE.AND.EX P0, PT, R33, RZ, PT, P0 ;  /* 0x000000ff2100720c */ /* 0x000fe40003f05300 */
[----:B------:R-:W0:Y:S01]  /*0ec0*/  LDC R26, c[0x0][0x600] ;  /* 0x00018000ff1a7b82 */ /* 0x000e220000000800 */
[-CC-:B-1----:R-:W-:Y:S02]  /*0ed0*/  SHF.R.U64 R14, R10, R12.reuse, R5.reuse ;  /* 0x0000000c0a0e7219 */ /* 0x182fe40000001205 */
[----:B------:R-:W-:-:S05]  /*0ee0*/  SHF.R.U32.HI R5, RZ, R12, R5 ;  /* 0x0000000cff057219 */ /* 0x000fca0000011605 */
[----:B------:R-:W1:Y:S01]  /*0ef0*/  LDC R15, c[0x0][0x648] ;  /* 0x00019200ff0f7b82 */ /* 0x000e620000000800 */
[-CC-:B--2---:R-:W-:Y:S02]  /*0f00*/  SHF.R.U64 R29, R14, R20.reuse, R5.reuse ;  /* 0x000000140e1d7219 */ /* 0x184fe40000001205 */
[----:B------:R-:W-:-:S05]  /*0f10*/  SHF.R.U32.HI R5, RZ, R20, R5 ;  /* 0x00000014ff057219 */ /* 0x000fca0000011605 */
[----:B------:R-:W2:Y:S01]  /*0f20*/  LDC R21, c[0x0][0x638] ;  /* 0x00018e00ff157b82 */ /* 0x000ea20000000800 */
[-CC-:B---3--:R-:W-:Y:S02]  /*0f30*/  SHF.R.U64 R20, R29, R30.reuse, R5.reuse ;  /* 0x0000001e1d147219 */ /* 0x188fe40000001205 */
[-C--:B------:R-:W-:Y:S02]  /*0f40*/  SHF.L.U32 R3, R3, R30.reuse, RZ ;  /* 0x0000001e03037219 */ /* 0x080fe400000006ff */
[----:B------:R-:W-:Y:S01]  /*0f50*/  SHF.R.U32.HI R5, RZ, R30, R5 ;  /* 0x0000001eff057219 */ /* 0x000fe20000011605 */
[----:B------:R-:W-:Y:S01]  /*0f60*/  IMAD.MOV.U32 R4, RZ, RZ, R20 ;  /* 0x000000ffff047224 */ /* 0x000fe200078e0014 */
[----:B------:R-:W-:Y:S01]  /*0f70*/  LOP3.LUT R12, RZ, R3, RZ, 0x33, !PT ;  /* 0x00000003ff0c7212 */ /* 0x000fe200078e33ff */
[----:B------:R-:W3:Y:S01]  /*0f80*/  LDC R25, c[0x0][0x610] ;  /* 0x00018400ff197b82 */ /* 0x000ee20000000800 */
[----:B------:R-:W-:Y:S05]  /*0f90*/  @!P0 BRA `(.L_x_11) ;  /* 0x0000000000288947 */ /* 0x000fea0003800000 */
[----:B------:R-:W4:Y:S02]  /*0fa0*/  LDC R3, c[0x0][0x64c] ;  /* 0x00019300ff037b82 */ /* 0x000f240000000800 */
[----:B----4-:R-:W-:-:S05]  /*0fb0*/  IADD3 R3, P0, R20, R3, RZ ;  /* 0x0000000314037210 */ /* 0x010fca0007f1e0ff */
        /* <DEDUP_REMOVED lines=8> */
.L_x_11:
[----:B-1----:R-:W-:Y:S01]  /*1040*/  SHF.R.U64 R4, R4, R15, R5 ;  /* 0x0000000f04047219 */ /* 0x002fe20000001205 */
[----:B0-----:R-:W-:Y:S01]  /*1050*/  VIADD R5, R26, 0xffffffff ;  /* 0xffffffff1a057836 */ /* 0x001fe20000000000 */
[----:B------:R-:W-:Y:S01]  /*1060*/  SHF.L.U32 R3, R23, R30, RZ ;  /* 0x0000001e17037219 */ /* 0x000fe200000006ff */
[----:B------:R-:W-:Y:S01]  /*1070*/  IMAD.MOV.U32 R23, RZ, RZ, R27 ;  /* 0x000000ffff177224 */ /* 0x000fe200078e001b */
[----:B------:R-:W-:Y:S01]  /*1080*/  LOP3.LUT R12, R29, R12, RZ, 0xc0, !PT ;  /* 0x0000000c1d0c7212 */ /* 0x000fe200078ec0ff */
[----:B------:R-:W-:Y:S01]  /*1090*/  IMAD.MOV R8, RZ, RZ, -R4 ;  /* 0x000000ffff087224 */ /* 0x000fe200078e0a04 */
[----:B------:R-:W-:Y:S02]  /*10a0*/  SEL R6, R6, R31, !P1 ;  /* 0x0000001f06067207 */ /* 0x000fe40004800000 */
[----:B------:R-:W-:Y:S01]  /*10b0*/  LOP3.LUT R5, R14, R5, RZ, 0xc0, !PT ;  /* 0x000000050e057212 */ /* 0x000fe200078ec0ff */
[----:B------:R-:W-:Y:S02]  /*10c0*/  IMAD R9, R3, R4, R12 ;  /* 0x0000000403097224 */ /* 0x000fe400078e020c */
[----:B--2---:R-:W-:-:S02]  /*10d0*/  IMAD R3, R8, R21, R20 ;  /* 0x0000001508037224 */ /* 0x004fc400078e0214 */
[----:B---3--:R-:W-:Y:S02]  /*10e0*/  IMAD R6, R9, R25, R6 ;  /* 0x0000001909067224 */ /* 0x008fe400078e0206 */
[----:B------:R-:W-:Y:S02]  /*10f0*/  IMAD.MOV.U32 R4, RZ, RZ, 0x1 ;  /* 0x00000001ff047424 */ /* 0x000fe400078e00ff */
[----:B------:R-:W-:-:S03]  /*1100*/  IMAD R5, R3, R26, R5 ;  /* 0x0000001a03057224 */ /* 0x000fc600078e0205 */
[----:B------:R-:W-:Y:S02]  /*1110*/  PRMT R3, R4, 0x7610, R3 ;  /* 0x0000761004037816 */ /* 0x000fe40000000003 */
[----:B------:R-:W-:Y:S02]  /*1120*/  SEL R137, R5, R6, !P1 ;  /* 0x0000000605897207 */ /* 0x000fe40004800000 */
[----:B------:R-:W-:-:S07]  /*1130*/  SEL R136, R6, R5, !P1 ;  /* 0x0000000506887207 */ /* 0x000fce0004800000 */
.L_x_9:
[----:B------:R-:W-:-:S08]  /*1140*/  NOP ;  /* 0x0000000000007918 */ /* 0x000fd00000000000 */
[----:B------:R-:W0:Y:S02]  /*1150*/  USETMAXREG.TRY_ALLOC.CTAPOOL UP0, 0xe8 ;  /* 0x000000e8000079c8 */ /* 0x000e240008000600 */
[----:B0-----:R-:W-:-:S13]  /*1160*/  PLOP3.LUT P0, PT, PT, PT, UP0, 0x80, 0x0 ;  /* 0x000000000000781c */ /* 0x001fda0003f0f008 */
[----:B------:R-:W-:Y:S05]  /*1170*/  @!P0 BRA `(.L_x_9) ;  /* 0xfffffffc00f08947 */ /* 0x000fea000383ffff */
[----:B------:R-:W-:Y:S01]  /*1180*/  ULDC.64 UR4, c[0x0][0x598] ;  /* 0x0001660000047ab9 */ /* 0x000fe20000000a00 */
[----:B------:R-:W-:Y:S01]  /*1190*/  ULDC.64 UR38, c[0x0][0x208] ;  /* 0x0000820000267ab9 */ /* 0x000fe20000000a00 */
[----:B------:R-:W-:-:S04]  /*11a0*/  ISETP.NE.U32.AND P0, PT, RZ, UR4, PT ;  /* 0x00000004ff007c0c */ /* 0x000fc8000bf05070 */
[----:B------:R-:W-:-:S13]  /*11b0*/  ISETP.NE.AND.EX P0, PT, RZ, UR5, PT, P0 ;  /* 0x00000005ff007c0c */ /* 0x000fda000bf05300 */
[----:B------:R-:W-:Y:S05]  /*11c0*/  @!P0 BRA `(.L_x_12) ;  /* 0x00000000001c8947 */ /* 0x000fea0003800000 */
[----:B------:R-:W0:Y:S02]  /*11d0*/  LDC.64 R4, c[0x0][0x598] ;  /* 0x00016600ff047b82 */ /* 0x000e240000000a00 */
[----:B0-----:R-:W2:Y:S02]  /*11e0*/  LDG.E.64 R4, desc[UR38][R4.64] ;  /* 0x0000002604047981 */ /* 0x001ea4000c1e1b00 */
[----:B--2---:R-:W-:-:S04]  /*11f0*/  ISETP.NE.U32.AND P0, PT, R4, RZ, PT ;  /* 0x000000ff0400720c */ /* 0x004fc80003f05070 */
[----:B------:R-:W-:-:S13]  /*1200*/  ISETP.NE.AND.EX P0, PT, R5, RZ, PT, P0 ;  /* 0x000000ff0500720c */ /* 0x000fda0003f05300 */
[----:B------:R-:W-:Y:S05]  /*1210*/  @!P0 BRA `(.L_x_12) ;  /* 0x0000000000088947 */ /* 0x000fea0003800000 */
[----:B------:R0:W5:Y:S01]  /*1220*/  LD.E R140, desc[UR38][R4.64] ;  /* 0x00000026048c7980 */ /* 0x000162000c101900 */
[----:B------:R-:W-:Y:S05]  /*1230*/  BRA `(.L_x_13) ;  /* 0x0000000000247947 */ /* 0x000fea0003800000 */
.L_x_12:
[----:B------:R-:W-:Y:S02]  /*1240*/  ULDC.64 UR4, c[0x0][0x588] ;  /* 0x0001620000047ab9 */ /* 0x000fe40000000a00 */
[----:B------:R-:W-:-:S04]  /*1250*/  ISETP.NE.U32.AND P0, PT, RZ, UR4, PT ;  /* 0x00000004ff007c0c */ /* 0x000fc8000bf05070 */
[----:B------:R-:W-:-:S13]  /*1260*/  ISETP.NE.AND.EX P0, PT, RZ, UR5, PT, P0 ;  /* 0x00000005ff007c0c */ /* 0x000fda000bf05300 */
[----:B------:R-:W-:Y:S05]  /*1270*/  @!P0 BRA `(.L_x_14) ;  /* 0x00000000000c8947 */ /* 0x000fea0003800000 */
[----:B------:R-:W0:Y:S02]  /*1280*/  LDC.64 R140, c[0x0][0x588] ;  /* 0x00016200ff8c7b82 */ /* 0x000e240000000a00 */
[----:B0-----:R1:W5:Y:S01]  /*1290*/  LDG.E R140, desc[UR38][R140.64] ;  /* 0x000000268c8c7981 */ /* 0x001362000c1e1900 */
[----:B------:R-:W-:Y:S05]  /*12a0*/  BRA `(.L_x_13) ;  /* 0x0000000000087947 */ /* 0x000fea0003800000 */
.L_x_14:
[----:B------:R-:W-:Y:S02]  /*12b0*/  ULDC UR4, c[0x0][0x580] ;  /* 0x0001600000047ab9 */ /* 0x000fe40000000800 */
[----:B------:R-:W-:-:S07]  /*12c0*/  IMAD.U32 R140, RZ, RZ, UR4 ;  /* 0x00000004ff8c7e24 */ /* 0x000fce000f8e00ff */
.L_x_13:
[----:B------:R-:W-:Y:S02]  /*12d0*/  ULDC.64 UR4, c[0x0][0x5a0] ;  /* 0x0001680000047ab9 */ /* 0x000fe40000000a00 */
[----:B------:R-:W-:-:S04]  /*12e0*/  ISETP.NE.U32.AND P0, PT, RZ, UR4, PT ;  /* 0x00000004ff007c0c */ /* 0x000fc8000bf05070 */
[----:B------:R-:W-:-:S13]  /*12f0*/  ISETP.NE.AND.EX P0, PT, RZ, UR5, PT, P0 ;  /* 0x00000005ff007c0c */ /* 0x000fda000bf05300 */
[----:B------:R-:W-:Y:S05]  /*1300*/  @!P0 BRA `(.L_x_15) ;  /* 0x00000000001c8947 */ /* 0x000fea0003800000 */
[----:B0-----:R-:W0:Y:S02]  /*1310*/  LDC.64 R4, c[0x0][0x5a0] ;  /* 0x00016800ff047b82 */ /* 0x001e240000000a00 */
[----:B0-----:R-:W2:Y:S02]  /*1320*/  LDG.E.64 R4, desc[UR38][R4.64] ;  /* 0x0000002604047981 */ /* 0x001ea4000c1e1b00 */
[----:B--2---:R-:W-:-:S04]  /*1330*/  ISETP.NE.U32.AND P0, PT, R4, RZ, PT ;  /* 0x000000ff0400720c */ /* 0x004fc80003f05070 */
[----:B------:R-:W-:-:S13]  /*1340*/  ISETP.NE.AND.EX P0, PT, R5, RZ, PT, P0 ;  /* 0x000000ff0500720c */ /* 0x000fda0003f05300 */
[----:B------:R-:W-:Y:S05]  /*1350*/  @!P0 BRA `(.L_x_15) ;  /* 0x0000000000088947 */ /* 0x000fea0003800000 */
[----:B-1----:R0:W5:Y:S01]  /*1360*/  LD.E R141, desc[UR38][R4.64] ;  /* 0x00000026048d7980 */ /* 0x002162000c101900 */
[----:B------:R-:W-:Y:S05]  /*1370*/  BRA `(.L_x_16) ;  /* 0x0000000000247947 */ /* 0x000fea0003800000 */
.L_x_15:
[----:B------:R-:W-:Y:S02]  /*1380*/  ULDC.64 UR4, c[0x0][0x590] ;  /* 0x0001640000047ab9 */ /* 0x000fe40000000a00 */
[----:B------:R-:W-:-:S04]  /*1390*/  ISETP.NE.U32.AND P0, PT, RZ, UR4, PT ;  /* 0x00000004ff007c0c */ /* 0x000fc8000bf05070 */
[----:B------:R-:W-:-:S13]  /*13a0*/  ISETP.NE.AND.EX P0, PT, RZ, UR5, PT, P0 ;  /* 0x00000005ff007c0c */ /* 0x000fda000bf05300 */
[----:B------:R-:W-:Y:S05]  /*13b0*/  @!P0 BRA `(.L_x_17) ;  /* 0x00000000000c8947 */ /* 0x000fea0003800000 */
[----:B0-----:R-:W1:Y:S02]  /*13c0*/  LDC.64 R4, c[0x0][0x590] ;  /* 0x00016400ff047b82 */ /* 0x001e640000000a00 */
[----:B-1----:R1:W5:Y:S01]  /*13d0*/  LDG.E R141, desc[UR38][R4.64] ;  /* 0x00000026048d7981 */ /* 0x002362000c1e1900 */
[----:B------:R-:W-:Y:S05]  /*13e0*/  BRA `(.L_x_16) ;  /* 0x0000000000087947 */ /* 0x000fea0003800000 */
.L_x_17:
[----:B------:R-:W-:Y:S02]  /*13f0*/  ULDC UR4, c[0x0][0x584] ;  /* 0x0001610000047ab9 */ /* 0x000fe40000000800 */
[----:B-1----:R-:W-:-:S07]  /*1400*/  IMAD.U32 R141, RZ, RZ, UR4 ;  /* 0x00000004ff8d7e24 */ /* 0x002fce000f8e00ff */
.L_x_16:
[----:B------:R-:W-:-:S13]  /*1410*/  LOP3.LUT P0, RZ, R3, 0xff, RZ, 0xc0, !PT ;  /* 0x000000ff03ff7812 */ /* 0x000fda000780c0ff */
[----:B------:R-:W-:Y:S05]  /*1420*/  @!P0 EXIT ;  /* 0x000000000000894d */ /* 0x000fea0003800000 */
[----:B------:R-:W2:Y:S01]  /*1430*/  LDC R143, c[0x0][0x658] ;  /* 0x00019600ff8f7b82 */ /* 0x000ea20000000800 */
[----:B------:R-:W-:Y:S01]  /*1440*/  LOP3.LUT R7, R7, 0x1, RZ, 0xc0, !PT ;  /* 0x0000000107077812 */ /* 0x000fe200078ec0ff */
[----:B------:R-:W-:Y:S01]  /*1450*/  ULDC.64 UR6, c[0x0][0x288] ;  /* 0x0000a20000067ab9 */ /* 0x000fe20000000a00 */
[----:B------:R-:W-:Y:S01]  /*1460*/  SHF.R.U32.HI R3, RZ, 0x2, R144 ;  /* 0x00000002ff037819 */ /* 0x000fe20000011690 */
[----:B------:R-:W-:Y:S01]  /*1470*/  UIADD3 UR4, UR7, 0x1f, URZ ;  /* 0x0000001f07047890 */ /* 0x000fe2000fffe03f */
[----:B------:R-:W-:Y:S01]  /*1480*/  SHF.R.U32.HI R0, RZ, 0x1, R0 ;  /* 0x00000001ff007819 */ /* 0x000fe20000011600 */
[----:B------:R-:W-:Y:S01]  /*1490*/  IMAD.SHL.U32 R138, R7, 0x40, RZ ;  /* 0x00000040078a7824 */ /* 0x000fe200078e00ff */
[----:B------:R-:W-:Y:S01]  /*14a0*/  LOP3.LUT R3, R3, 0x7, RZ, 0xc0, !PT ;  /* 0x0000000703037812 */ /* 0x000fe200078ec0ff */
[----:B------:R-:W-:Y:S01]  /*14b0*/  USHF.R.S32.HI UR5, URZ, 0x1f, UR4 ;  /* 0x0000001f3f057899 */ /* 0x000fe20008011404 */
[----:B------:R-:W-:Y:S01]  /*14c0*/  LOP3.LUT R0, R0, 0x30, RZ, 0xc0, !PT ;  /* 0x0000003000007812 */ /* 0x000fe200078ec0ff */
[----:B------:R-:W-:Y:S01]  /*14d0*/  IMAD.MOV.U32 R6, RZ, RZ, 0x1 ;  /* 0x00000001ff067424 */ /* 0x000fe200078e00ff */
[--C-:B------:R-:W-:Y:S01]  /*14e0*/  LOP3.LUT R138, R138, 0x40, R3.reuse, 0xe2, !PT ;  /* 0x000000408a8a7812 */ /* 0x100fe200078ee203 */
[----:B------:R-:W-:Y:S01]  /*14f0*/  ULEA.HI UR5, UR5, UR4, URZ, 0x5 ;  /* 0x0000000405057291 */ /* 0x000fe2000f8f283f */
[-C--:B01----:R-:W-:Y:S01]  /*1500*/  IADD3 R4, RZ, -R0.reuse, -R3 ;  /* 0x80000000ff047210 */ /* 0x083fe20007ffe803 */
[----:B------:R-:W-:Y:S01]  /*1510*/  IMAD.U32 R5, RZ, RZ, UR6 ;  /* 0x00000006ff057e24 */ /* 0x000fe2000f8e00ff */
[----:B------:R-:W-:Y:S01]  /*1520*/  LOP3.LUT R138, R138, R0, RZ, 0xfc, !PT ;  /* 0x000000008a8a7212 */ /* 0x000fe200078efcff */
[----:B------:R-:W-:Y:S01]  /*1530*/  USHF.R.S32.HI UR43, URZ, 0x5, UR5 ;  /* 0x000000053f2b7899 */ /* 0x000fe20008011405 */
[----:B------:R-:W-:Y:S01]  /*1540*/  IMAD.MOV.U32 R0, RZ, RZ, -0x1 ;  /* 0xffffffffff007424 */ /* 0x000fe200078e00ff */
[C---:B------:R-:W-:Y:S01]  /*1550*/  LOP3.LUT R142, R144.reuse, 0x3, RZ, 0xc0, !PT ;  /* 0x00000003908e7812 */ /* 0x040fe200078ec0ff */
[----:B------:R-:W-:Y:S01]  /*1560*/  IMAD R4, R7, -0x40, R4 ;  /* 0xffffffc007047824 */ /* 0x000fe200078e0204 */
[----:B------:R-:W-:Y:S01]  /*1570*/  UISETP.LT.AND UP0, UPT, UR43, 0x1, UPT ;  /* 0x000000012b00788c */ /* 0x000fe2000bf01270 */
[----:B------:R-:W-:Y:S01]  /*1580*/  LOP3.LUT R145, R144, 0x80, RZ, 0xc0, !PT ;  /* 0x0000008090917812 */ /* 0x000fe200078ec0ff */
[----:B------:R-:W-:Y:S01]  /*1590*/  ULDC UR4, c[0x0][0x284] ;  /* 0x0000a10000047ab9 */ /* 0x000fe20000000800 */
[----:B------:R-:W-:Y:S01]  /*15a0*/  IMAD R142, R142, -0x2, R5 ;  /* 0xfffffffe8e8e7824 */ /* 0x000fe200078e0205 */
[-C--:B--2---:R-:W-:Y:S01]  /*15b0*/  SHF.L.U32 R0, R0, R143.reuse, RZ ;  /* 0x0000008f00007219 */ /* 0x084fe200000006ff */
[----:B------:R-:W-:Y:S01]  /*15c0*/  USEL UR44, UR43, 0x1, UP0 ;  /* 0x000000012b2c7887 */ /* 0x000fe20008000000 */
[----:B------:R-:W-:Y:S01]  /*15d0*/  SHF.L.U32 R143, R6, R143, RZ ;  /* 0x0000008f068f7219 */ /* 0x000fe200000006ff */
[----:B------:R-:W-:Y:S01]  /*15e0*/  IMAD.SHL.U32 R144, R144, 0x2, RZ ;  /* 0x0000000290907824 */ /* 0x000fe200078e00ff */
[----:B------:R-:W-:Y:S01]  /*15f0*/  SHF.R.U32.HI R145, RZ, 0x7, R145 ;  /* 0x00000007ff917819 */ /* 0x000fe20000011691 */
[----:B------:R-:W-:Y:S01]  /*1600*/  VIADD R147, R4, UR4 ;  /* 0x0000000404937c36 */ /* 0x000fe20008000000 */
[----:B------:R-:W-:Y:S01]  /*1610*/  LOP3.LUT R146, RZ, R0, RZ, 0x33, !PT ;  /* 0x00000000ff927212 */ /* 0x000fe200078e33ff */
[----:B------:R-:W-:Y:S01]  /*1620*/  IMAD.MOV.U32 R139, RZ, RZ, RZ ;  /* 0x000000ffff8b7224 */ /* 0x000fe200078e00ff */
[----:B------:R-:W-:Y:S01]  /*1630*/  UIADD3 UR44, UR43, -UR44, URZ ;  /* 0x8000002c2b2c7290 */ /* 0x000fe2000fffe03f */
[----:B------:R-:W-:Y:S01]  /*1640*/  UMOV UR40, URZ ;  /* 0x0000003f00287c82 */ /* 0x000fe20008000000 */
[----:B------:R-:W-:-:S10]  /*1650*/  UMOV UR41, URZ ;  /* 0x0000003f00297c82 */ /* 0x000fd40008000000 */
.L_x_263:
[----:B0-----:R-:W0:Y:S01]  /*1660*/  SHFL.IDX PT, R0, R145, RZ, 0x1f ;  /* 0x00001fff91007589 */ /* 0x001e2200000e0000 */
[----:B-1----:R-:W1:Y:S01]  /*1670*/  S2UR UR7, SR_CgaCtaId ;  /* 0x00000000000779c3 */ /* 0x002e620000008800 */
[----:B------:R-:W-:Y:S01]  /*1680*/  UMOV UR6, 0x400 ;  /* 0x0000040000067882 */ /* 0x000fe20000000000 */
[----:B0-----:R-:W-:Y:S01]  /*1690*/  R2UR UR4, R0 ;  /* 0x00000000000472ca */ /* 0x001fe200000e0000 */
[----:B-1----:R-:W-:-:S12]  /*16a0*/  ULEA UR6, UR7, UR6, 0x18 ;  /* 0x0000000607067291 */ /* 0x002fd8000f8ec03f */
[----:B------:R-:W-:-:S04]  /*16b0*/  ULEA.HI UR5, UR4, UR4, URZ, 0x1 ;  /* 0x0000000404057291 */ /* 0x000fc8000f8f083f */
[----:B------:R-:W-:-:S04]  /*16c0*/  ULOP3.LUT UR5, UR5, 0x1ffffe, URZ, 0xc0, !UPT ;  /* 0x001ffffe05057892 */ /* 0x000fc8000f8ec03f */
[----:B------:R-:W-:-:S03]  /*16d0*/  UIADD3 UR5, UR4, -UR5, URZ ;  /* 0x8000000504057290 */ /* 0x000fc6000fffe03f */
[----:B------:R-:W-:Y:S01]  /*16e0*/  ULDC UR4, c[0x0][0x28c] ;  /* 0x0000a30000047ab9 */ /* 0x000fe20000000800 */
[----:B------:R-:W-:Y:S01]  /*16f0*/  ULEA UR5, UR5, UR6, 0xb ;  /* 0x0000000605057291 */ /* 0x000fe2000f8e583f */
[----:B------:R-:W-:-:S03]  /*1700*/  ISETP.LT.AND P0, PT, RZ, UR4, PT ;  /* 0x00000004ff007c0c */ /* 0x000fc6000bf01270 */
[----:B------:R-:W-:-:S04]  /*1710*/  UIADD3 UR5, UR5, 0x200, URZ ;  /* 0x0000020005057890 */ /* 0x000fc8000fffe03f */
[----:B------:R-:W-:-:S04]  /*1720*/  USHF.R.U32.HI UR5, URZ, 0x4, UR5 ;  /* 0x000000043f057899 */ /* 0x000fc80008011605 */
[----:B------:R-:W-:-:S04]  /*1730*/  ULOP3.LUT UR5, UR5, 0x3fff, URZ, 0xc0, !UPT ;  /* 0x00003fff05057892 */ /* 0x000fc8000f8ec03f */
[----:B------:R-:W-:Y:S01]  /*1740*/  ULOP3.LUT UR45, UR5, 0x10000, URZ, 0xfc, !UPT ;  /* 0x00010000052d7892 */ /* 0x000fe2000f8efc3f */
[----:B---3--:R-:W-:Y:S11]  /*1750*/  @P0 BRA `(.L_x_18) ;  /* 0x0000000000400947 */ /* 0x008ff60003800000 */
[----:B------:R-:W-:Y:S01]  /*1760*/  MOV R0, 0x0 ;  /* 0x0000000000007802 */ /* 0x000fe20000000f00 */
[----:B------:R-:W-:Y:S01]  /*1770*/  ULDC.64 UR4, c[0x4][0x68] ;  /* 0x01001a0000047ab9 */ /* 0x000fe20000000a00 */
[----:B------:R-:W-:Y:S01]  /*1780*/  ULDC.64 UR6, c[0x4][0x8] ;  /* 0x0100020000067ab9 */ /* 0x000fe20000000a00 */
[----:B------:R-:W-:Y:S01]  /*1790*/  IMAD.U32 R4, RZ, RZ, UR4 ;  /* 0x00000004ff047e24 */ /* 0x000fe2000f8e00ff */
[----:B------:R0:W1:Y:S01]  /*17a0*/  LDC.64 R14, c[0x4][R0] ;  /* 0x01000000000e7b82 */ /* 0x0000620000000a00 */
[----:B------:R-:W-:Y:S01]  /*17b0*/  IMAD.U32 R5, RZ, RZ, UR5 ;  /* 0x00000005ff057e24 */ /* 0x000fe2000f8e00ff */
[----:B------:R-:W-:Y:S01]  /*17c0*/  ULDC.64 UR4, c[0x4][0x70] ;  /* 0x01001c0000047ab9 */ /* 0x000fe20000000a00 */
[----:B------:R-:W-:Y:S02]  /*17d0*/  IMAD.U32 R10, RZ, RZ, UR6 ;  /* 0x00000006ff0a7e24 */ /* 0x000fe4000f8e00ff */
[----:B------:R-:W-:Y:S02]  /*17e0*/  IMAD.U32 R6, RZ, RZ, UR4 ;  /* 0x00000004ff067e24 */ /* 0x000fe4000f8e00ff */
[----:B------:R-:W-:-:S02]  /*17f0*/  IMAD.U32 R7, RZ, RZ, UR5 ;  /* 0x00000005ff077e24 */ /* 0x000fc4000f8e00ff */
[----:B------:R-:W-:Y:S02]  /*1800*/  IMAD.U32 R11, RZ, RZ, UR7 ;  /* 0x00000007ff0b7e24 */ /* 0x000fe4000f8e00ff */
[----:B------:R-:W-:Y:S02]  /*1810*/  IMAD.MOV.U32 R8, RZ, RZ, 0x1e1 ;  /* 0x000001e1ff087424 */ /* 0x000fe400078e00ff */
[----:B------:R-:W-:Y:S02]  /*1820*/  IMAD.MOV.U32 R12, RZ, RZ, 0x1 ;  /* 0x00000001ff0c7424 */ /* 0x000fe400078e00ff */
[----:B0-----:R-:W-:-:S07]  /*1830*/  IMAD.MOV.U32 R13, RZ, RZ, RZ ;  /* 0x000000ffff0d7224 */ /* 0x001fce00078e00ff */
[----:B------:R-:W-:-:S07]  /*1840*/  LEPC R20, `(.L_x_18) ;  /* 0x000000001014794e */ /* 0x000fce0000000000 */
[----:B-1---5:R-:W-:Y:S05]  /*1850*/  CALL.ABS.NOINC R14 ;  /* 0x000000000e007343 */ /* 0x022fea0003c00000 */
.L_x_18:
[----:B------:R-:W-:-:S04]  /*1860*/  LOP3.LUT R0, R18, 0x1, RZ, 0xfc, !PT ;  /* 0x0000000112007812 */ /* 0x000fc800078efcff */
[----:B------:R-:W-:-:S13]  /*1870*/  ISETP.NE.AND P0, PT, R0, 0x3, PT ;  /* 0x000000030000780c */ /* 0x000fda0003f05270 */
[----:B------:R-:W-:Y:S05]  /*1880*/  @!P0 BRA `(.L_x_19) ;  /* 0x0000000000048947 */ /* 0x000fea0003800000 */
[----:B------:R-:W-:Y:S01]  /*1890*/  BPT.TRAP 0x1 ;  /* 0x000000040000795c */ /* 0x000fe20000300000 */
.L_x_19:
[----:B------:R-:W0:Y:S01]  /*18a0*/  S2UR UR5, SR_CgaCtaId ;  /* 0x00000000000579c3 */ /* 0x000e220000008800 */
[----:B------:R-:W-:Y:S01]  /*18b0*/  UMOV UR4, 0x400 ;  /* 0x0000040000047882 */ /* 0x000fe20000000000 */
[----:B------:R-:W-:Y:S02]  /*18c0*/  IMAD.U32 R0, RZ, RZ, UR40 ;  /* 0x00000028ff007e24 */ /* 0x000fe4000f8e00ff */
[----:B------:R-:W-:-:S03]  /*18d0*/  IMAD.U32 R3, RZ, RZ, UR41 ;  /* 0x00000029ff037e24 */ /* 0x000fc6000f8e00ff */
[----:B------:R-:W-:Y:S01]  /*18e0*/  SHF.L.U32 R0, R0, 0x1f, RZ ;  /* 0x0000001f00007819 */ /* 0x000fe200000006ff */
[----:B0-----:R-:W-:-:S06]  /*18f0*/  ULEA UR4, UR5, UR4, 0x18 ;  /* 0x0000000405047291 */ /* 0x001fcc000f8ec03f */
[----:B------:R-:W-:-:S04]  /*1900*/  IMAD.U32 R6, RZ, RZ, UR4 ;  /* 0x00000004ff067e24 */ /* 0x000fc8000f8e00ff */
[----:B------:R-:W-:-:S04]  /*1910*/  IMAD R3, R3, 0x8, R6 ;  /* 0x0000000803037824 */ /* 0x000fc800078e0206 */
[----:B------:R0:W1:Y:S01]  /*1920*/  SYNCS.PHASECHK.TRANS64.TRYWAIT P1, [R3+URZ], R0 ;  /* 0x00000000030075a7 */ /* 0x000062000802017f */
[----:B------:R-:W-:Y:S05]  /*1930*/  @!P0 BRA `(.L_x_20) ;  /* 0x0000000000048947 */ /* 0x000fea0003800000 */
[----:B------:R-:W-:Y:S01]  /*1940*/  BPT.TRAP 0x1 ;  /* 0x000000040000795c */ /* 0x000fe20000300000 */
.L_x_20:
[----:B------:R-:W-:-:S05]  /*1950*/  IMAD.U32 R4, RZ, RZ, UR44 ;  /* 0x0000002cff047e24 */ /* 0x000fca000f8e00ff */
[----:B------:R-:W-:Y:S01]  /*1960*/  ISETP.GE.AND P2, PT, R4, 0x1, PT ;  /* 0x000000010400780c */ /* 0x000fe20003f46270 */
[----:B-1----:R-:W-:-:S12]  /*1970*/  @P1 BRA `(.L_x_21) ;  /* 0x0000000000081947 */ /* 0x002fd80003800000 */
[----:B------:R-:W1:Y:S02]  /*1980*/  SYNCS.PHASECHK.TRANS64.TRYWAIT P1, [R3+URZ], R0 ;  /* 0x00000000030075a7 */ /* 0x000e64000802017f */
[----:B-1----:R-:W-:Y:S05]  /*1990*/  @!P1 BRA `(.L_x_22) ;  /* 0x0000008c005c9947 */ /* 0x002fea0003800000 */
.L_x_21:
[----:B------:R-:W-:Y:S05]  /*19a0*/  WARPSYNC.ALL ;  /* 0x0000000000007948 */ /* 0x000fea0003800000 */
[----:B------:R-:W-:Y:S01]  /*19b0*/  R2UR UR4, R6 ;  /* 0x00000000060472ca */ /* 0x000fe200000e0000 */
[----:B------:R-:W-:Y:S01]  /*19c0*/  ULEA UR8, UR41, UR45, 0x8 ;  /* 0x0000002d29087291 */ /* 0x000fe2000f8e403f */
[----:B------:R-:W-:Y:S01]  /*19d0*/  WARPGROUP.ARRIVE ;  /* 0x00000000000079c5 */ /* 0x000fe20000000000 */
[----:B------:R-:W-:Y:S01]  /*19e0*/  UMOV UR9, 0xc0000010 ;  /* 0xc000001000097882 */ /* 0x000fe20000000000 */
[----:B------:R-:W-:Y:S01]  /*19f0*/  UMOV UR11, 0xc0000010 ;  /* 0xc0000010000b7882 */ /* 0x000fe20000000000 */
[----:B------:R-:W-:Y:S01]  /*1a00*/  UMOV UR21, UR9 ;  /* 0x0000000900157c82 */ /* 0x000fe20008000000 */
[----:B------:R-:W-:Y:S01]  /*1a10*/  UMOV UR23, 0xc0000010 ;  /* 0xc000001000177882 */ /* 0x000fe20000000000 */
[----:B------:R-:W-:Y:S01]  /*1a20*/  UMOV UR17, UR9 ;  /* 0x0000000900117c82 */ /* 0x000fe20008000000 */
[----:B------:R-:W-:Y:S01]  /*1a30*/  UMOV UR20, UR8 ;  /* 0x0000000800147c82 */ /* 0x000fe20008000000 */
[----:B------:R-:W-:Y:S01]  /*1a40*/  UMOV UR16, UR8 ;  /* 0x0000000800107c82 */ /* 0x000fe20008000000 */
[----:B------:R-:W-:Y:S01]  /*1a50*/  UMOV UR19, 0xc0000010 ;  /* 0xc000001000137882 */ /* 0x000fe20000000000 */
[----:B------:R-:W-:Y:S01]  /*1a60*/  UMOV UR12, UR8 ;  /* 0x00000008000c7c82 */ /* 0x000fe20008000000 */
[----:B------:R-:W-:Y:S01]  /*1a70*/  UMOV UR13, UR9 ;  /* 0x00000009000d7c82 */ /* 0x000fe20008000000 */
[----:B------:R-:W-:Y:S01]  /*1a80*/  UIADD3 UR4, UR4, 0x14200, URZ ;  /* 0x0001420004047890 */ /* 0x000fe2000fffe03f */
[----:B------:R-:W-:-:S03]  /*1a90*/  UMOV UR15, 0xc0000010 ;  /* 0xc0000010000f7882 */ /* 0x000fc60000000000 */
[----:B------:R-:W-:-:S04]  /*1aa0*/  USHF.R.U32.HI UR4, URZ, 0x4, UR4 ;  /* 0x000000043f047899 */ /* 0x000fc80008011604 */
[----:B------:R-:W-:-:S04]  /*1ab0*/  ULOP3.LUT UR4, UR4, 0x3fff, URZ, 0xc0, !UPT ;  /* 0x00003fff04047892 */ /* 0x000fc8000f8ec03f */
[----:B------:R-:W-:-:S04]  /*1ac0*/  ULOP3.LUT UR4, UR4, 0x10000, URZ, 0xfc, !UPT ;  /* 0x0001000004047892 */ /* 0x000fc8000f8efc3f */
[----:B------:R-:W-:-:S04]  /*1ad0*/  UIMAD UR5, UR41, 0x1c0, UR4 ;  /* 0x000001c0290578a4 */ /* 0x000fc8000f8e0204 */
[----:B------:R-:W-:Y:S02]  /*1ae0*/  UIADD3 UR6, UR5, 0x40, URZ ;  /* 0x0000004005067890 */ /* 0x000fe4000fffe03f */
[----:B------:R-:W-:Y:S02]  /*1af0*/  UIADD3 UR22, UR5, 0x80, URZ ;  /* 0x0000008005167890 */ /* 0x000fe4000fffe03f */
[----:B------:R-:W-:Y:S01]  /*1b00*/  UMOV UR10, UR5 ;  /* 0x00000005000a7c82 */ /* 0x000fe20008000000 */
[----:B------:R-:W-:Y:S01]  /*1b10*/  UIADD3 UR18, UR5, 0xc0, URZ ;  /* 0x000000c005127890 */ /* 0x000fe2000fffe03f */
[----:B------:R-:W-:Y:S01]  /*1b20*/  IGMMA.64x32x32.S8.S8 R120, gdesc[UR8], RZ, !UPT, gsb0 ;  /* 0x01200000087879f1 */ /* 0x000fe2000c0410ff */
[----:B------:R-:W-:Y:S01]  /*1b30*/  UMOV UR10, UR6 ;  /* 0x00000006000a7c82 */ /* 0x000fe20008000000 */
[----:B------:R-:W-:Y:S01]  /*1b40*/  UMOV UR11, 0xc0000010 ;  /* 0xc0000010000b7882 */ /* 0x000fe20000000000 */
[----:B------:R-:W-:Y:S01]  /*1b50*/  UIADD3 UR14, UR5, 0x100, URZ ;  /* 0x00000100050e7890 */ /* 0x000fe2000fffe03f */
[----:B------:R-:W-:-:S02]  /*1b60*/  WARPGROUP.DEPBAR.LE gsb0, 0x0 ;  /* 0x00008000000079c5 */ /* 0x000fc40000010000 */
[----:B------:R-:W-:-:S06]  /*1b70*/  WARPGROUP.ARRIVE ;  /* 0x00000000000079c5 */ /* 0x000fcc0000000000 */
[----:B------:R-:W-:Y:S01]  /*1b80*/  IGMMA.64x32x32.S8.S8 R104, gdesc[UR8], RZ, !UPT, gsb0 ;  /* 0x01200000086879f1 */ /* 0x000fe2000c0410ff */
[----:B------:R-:W-:Y:S01]  /*1b90*/  UIADD3 UR10, UR5, 0x140, URZ ;  /* 0x00000140050a7890 */ /* 0x000fe2000fffe03f */
[----:B------:R-:W-:Y:S01]  /*1ba0*/  UMOV UR11, 0xc0000010 ;  /* 0xc0000010000b7882 */ /* 0x000fe20000000000 */
[----:B------:R-:W-:Y:S01]  /*1bb0*/  UIADD3 UR5, UR5, 0x180, URZ ;  /* 0x0000018005057890 */ /* 0x000fe2000fffe03f */
[----:B------:R-:W-:Y:S02]  /*1bc0*/  WARPGROUP.DEPBAR.LE gsb0, 0x0 ;  /* 0x00008000000079c5 */ /* 0x000fe40000010000 */
[----:B------:R-:W-:-:S06]  /*1bd0*/  WARPGROUP.ARRIVE ;  /* 0x00000000000079c5 */ /* 0x000fcc0000000000 */
[----:B------:R-:W-:Y:S03]  /*1be0*/  IGMMA.64x32x32.S8.S8 R88, gdesc[UR20], RZ, !UPT, gsb0 ;  /* 0x01200000145879f1 */ /* 0x000fe6000c0410ff */
        /* <DEDUP_REMOVED lines=8> */
[----:B------:R-:W-:Y:S01]  /*1c70*/  IGMMA.64x32x32.S8.S8 R40, gdesc[UR8], RZ, !UPT, gsb0 ;  /* 0x01200000082879f1 */ /* 0x000fe2000c0410ff */
[----:B------:R-:W-:Y:S01]  /*1c80*/  UMOV UR10, UR5 ;  /* 0x00000005000a7c82 */ /* 0x000fe20008000000 */
[----:B------:R-:W-:Y:S01]  /*1c90*/  UMOV UR11, 0xc0000010 ;  /* 0xc0000010000b7882 */ /* 0x000fe20000000000 */
[----:B------:R-:W-:Y:S02]  /*1ca0*/  WARPGROUP.DEPBAR.LE gsb0, 0x0 ;  /* 0x00008000000079c5 */ /* 0x000fe40000010000 */
[----:B------:R-:W-:-:S06]  /*1cb0*/  WARPGROUP.ARRIVE ;  /* 0x00000000000079c5 */ /* 0x000fcc0000000000 */
[----:B------:R-:W-:Y:S03]  /*1cc0*/  IGMMA.64x32x32.S8.S8 R24, gdesc[UR8], RZ, !UPT, gsb0 ;  /* 0x01200000081879f1 */ /* 0x000fe6000c0410ff */
[----:B------:R-:W-:Y:S02]  /*1cd0*/  WARPGROUP.DEPBAR.LE gsb0, 0x0 ;  /* 0x00008000000079c5 */ /* 0x000fe40000010000 */
[----:B------:R-:W-:Y:S05]  /*1ce0*/  @!P2 BRA `(.L_x_23) ;  /* 0x000000040060a947 */ /* 0x000fea0003800000 */
[----:B------:R-:W-:Y:S01]  /*1cf0*/  UIADD3 UR5, UR41, 0x1, URZ ;  /* 0x0000000129057890 */ /* 0x000fe2000fffe03f */
[----:B01----:R-:W-:Y:S02]  /*1d00*/  IMAD.U32 R0, RZ, RZ, UR44 ;  /* 0x0000002cff007e24 */ /* 0x003fe4000f8e00ff */
[----:B------:R-:W-:Y:S01]  /*1d10*/  IMAD.U32 R3, RZ, RZ, UR41 ;  /* 0x00000029ff037e24 */ /* 0x000fe2000f8e00ff */
[----:B------:R-:W-:-:S04]  /*1d20*/  UISETP.NE.AND UP0, UPT, UR5, 0x14, UPT ;  /* 0x000000140500788c */ /* 0x000fc8000bf05270 */
[----:B------:R-:W-:Y:S02]  /*1d30*/  USEL UR6, URZ, 0x1, UP0 ;  /* 0x000000013f067887 */ /* 0x000fe40008000000 */
[----:B------:R-:W-:Y:S02]  /*1d40*/  USEL UR5, UR5, URZ, UP0 ;  /* 0x0000003f05057287 */ /* 0x000fe40008000000 */
[----:B------:R-:W-:-:S06]  /*1d50*/  ULOP3.LUT UR6, UR40, UR6, URZ, 0x3c, !UPT ;  /* 0x0000000628067292 */ /* 0x000fcc000f8e3c3f */
[----:B------:R-:W-:-:S07]  /*1d60*/  IMAD.U32 R7, RZ, RZ, UR6 ;  /* 0x00000006ff077e24 */ /* 0x000fce000f8e00ff */
.L_x_30:
[----:B------:R-:W-:Y:S05]  /*1d70*/  @!P0 BRA `(.L_x_24) ;  /* 0x0000000000048947 */ /* 0x000fea0003800000 */
[----:B------:R-:W-:Y:S01]  /*1d80*/  BPT.TRAP 0x1 ;  /* 0x000000040000795c */ /* 0x000fe20000300000 */
.L_x_24:
[----:B------:R-:W0:Y:S01]  /*1d90*/  S2UR UR7, SR_CgaCtaId ;  /* 0x00000000000779c3 */ /* 0x000e220000008800 */
[----:B------:R-:W-:Y:S01]  /*1da0*/  UMOV UR6, 0x400 ;  /* 0x0000040000067882 */ /* 0x000fe20000000000 */
[----:B------:R-:W-:Y:S01]  /*1db0*/  IMAD.U32 R5, RZ, RZ, UR5 ;  /* 0x00000005ff057e24 */ /* 0x000fe2000f8e00ff */
[----:B------:R-:W-:Y:S01]  /*1dc0*/  SHF.L.U32 R4, R7, 0x1f, RZ ;  /* 0x0000001f07047819 */ /* 0x000fe200000006ff */
[----:B0-----:R-:W-:-:S06]  /*1dd0*/  ULEA UR6, UR7, UR6, 0x18 ;  /* 0x0000000607067291 */ /* 0x001fcc000f8ec03f */
[----:B------:R-:W-:-:S04]  /*1de0*/  IMAD.U32 R6, RZ, RZ, UR6 ;  /* 0x00000006ff067e24 */ /* 0x000fc8000f8e00ff */
[----:B------:R-:W-:-:S04]  /*1df0*/  IMAD R5, R5, 0x8, R6 ;  /* 0x0000000805057824 */ /* 0x000fc800078e0206 */
[----:B------:R0:W1:Y:S01]  /*1e00*/  SYNCS.PHASECHK.TRANS64.TRYWAIT P1, [R5+URZ], R4 ;  /* 0x00000004050075a7 */ /* 0x000062000802017f */
[----:B------:R-:W-:Y:S05]  /*1e10*/  @!P0 BRA `(.L_x_25) ;  /* 0x0000000000048947 */ /* 0x000fea0003800000 */
[----:B------:R-:W-:Y:S01]  /*1e20*/  BPT.TRAP 0x1 ;  /* 0x000000040000795c */ /* 0x000fe20000300000 */
.L_x_25:
[----:B-1----:R-:W-:Y:S05]  /*1e30*/  @P1 BRA `(.L_x_26) ;  /* 0x0000000000081947 */ /* 0x002fea0003800000 */
[----:B------:R-:W1:Y:S02]  /*1e40*/  SYNCS.PHASECHK.TRANS64.TRYWAIT P1, [R5+URZ], R4 ;  /* 0x00000004050075a7 */ /* 0x000e64000802017f */
[----:B-1----:R-:W-:Y:S05]  /*1e50*/  @!P1 BRA `(.L_x_27) ;  /* 0x0000008800409947 */ /* 0x002fea0003800000 */
.L_x_26:
[----:B------:R-:W-:Y:S01]  /*1e60*/  ULEA UR8, UR5, UR45, 0x8 ;  /* 0x0000002d05087291 */ /* 0x000fe2000f8e403f */
[----:B------:R-:W-:Y:S01]  /*1e70*/  WARPGROUP.ARRIVE ;  /* 0x00000000000079c5 */ /* 0x000fe20000000000 */
[----:B------:R-:W-:Y:S01]  /*1e80*/  UIMAD UR6, UR5, 0x1c0, UR4 ;  /* 0x000001c0050678a4 */ /* 0x000fe2000f8e0204 */
[----:B------:R-:W-:Y:S01]  /*1e90*/  UMOV UR9, 0xc0000010 ;  /* 0xc000001000097882 */ /* 0x000fe20000000000 */
[----:B------:R-:W-:Y:S02]  /*1ea0*/  UMOV UR11, 0xc0000010 ;  /* 0xc0000010000b7882 */ /* 0x000fe40000000000 */
[----:B------:R-:W-:Y:S02]  /*1eb0*/  UIADD3 UR7, UR6, 0x40, URZ ;  /* 0x0000004006077890 */ /* 0x000fe4000fffe03f */
[----:B------:R-:W-:Y:S02]  /*1ec0*/  UIADD3 UR12, UR6, 0x80, URZ ;  /* 0x00000080060c7890 */ /* 0x000fe4000fffe03f */
[----:B------:R-:W-:Y:S01]  /*1ed0*/  UMOV UR10, UR6 ;  /* 0x00000006000a7c82 */ /* 0x000fe20008000000 */
[----:B------:R-:W-:Y:S01]  /*1ee0*/  UIADD3 UR13, UR6, 0xc0, URZ ;  /* 0x000000c0060d7890 */ /* 0x000fe2000fffe03f */
[----:B------:R-:W-:Y:S01]  /*1ef0*/  IGMMA.64x32x32.S8.S8 R120, gdesc[UR8], R120, gsb0 ;  /* 0x01200000087879f1 */ /* 0x000fe20008041078 */
[----:B------:R-:W-:Y:S01]  /*1f00*/  UMOV UR10, UR7 ;  /* 0x00000007000a7c82 */ /* 0x000fe20008000000 */
[----:B------:R-:W-:Y:S01]  /*1f10*/  UMOV UR11, 0xc0000010 ;  /* 0xc0000010000b7882 */ /* 0x000fe20000000000 */
[----:B------:R-:W-:Y:S01]  /*1f20*/  UIADD3 UR7, UR6, 0x100, URZ ;  /* 0x0000010006077890 */ /* 0x000fe2000fffe03f */
[----:B------:R-:W-:-:S02]  /*1f30*/  WARPGROUP.DEPBAR.LE gsb0, 0x0 ;  /* 0x00008000000079c5 */ /* 0x000fc40000010000 */
[----:B------:R-:W-:-:S06]  /*1f40*/  WARPGROUP.ARRIVE ;  /* 0x00000000000079c5 */ /* 0x000fcc0000000000 */
[----:B------:R-:W-:Y:S01]  /*1f50*/  IGMMA.64x32x32.S8.S8 R104, gdesc[UR8], R104, gsb0 ;  /* 0x01200000086879f1 */ /* 0x000fe20008041068 */
[----:B------:R-:W-:Y:S01]  /*1f60*/  UMOV UR10, UR12 ;  /* 0x0000000c000a7c82 */ /* 0x000fe20008000000 */
[----:B------:R-:W-:Y:S01]  /*1f70*/  UMOV UR11, 0xc0000010 ;  /* 0xc0000010000b7882 */ /* 0x000fe20000000000 */
[----:B------:R-:W-:Y:S02]  /*1f80*/  UIADD3 UR12, UR6, 0x140, URZ ;  /* 0x00000140060c7890 */ /* 0x000fe4000fffe03f */
[----:B------:R-:W-:Y:S01]  /*1f90*/  UIADD3 UR6, UR6, 0x180, URZ ;  /* 0x0000018006067890 */ /* 0x000fe2000fffe03f */
[----:B------:R-:W-:Y:S02]  /*1fa0*/  WARPGROUP.DEPBAR.LE gsb0, 0x0 ;  /* 0x00008000000079c5 */ /* 0x000fe40000010000 */
[----:B------:R-:W-:-:S06]  /*1fb0*/  WARPGROUP.ARRIVE ;  /* 0x00000000000079c5 */ /* 0x000fcc0000000000 */
[----:B------:R-:W-:Y:S01]  /*1fc0*/  IGMMA.64x32x32.S8.S8 R88, gdesc[UR8], R88, gsb0 ;  /* 0x01200000085879f1 */ /* 0x000fe20008041058 */
[----:B------:R-:W-:Y:S01]  /*1fd0*/  UMOV UR10, UR13 ;  /* 0x0000000d000a7c82 */ /* 0x000fe20008000000 */
[----:B------:R-:W-:Y:S01]  /*1fe0*/  UMOV UR11, 0xc0000010 ;  /* 0xc0000010000b7882 */ /* 0x000fe20000000000 */
        /* <DEDUP_REMOVED lines=17> */
[----:B------:R-:W-:Y:S03]  /*2100*/  IGMMA.64x32x32.S8.S8 R24, gdesc[UR8], R24, gsb0 ;  /* 0x01200000081879f1 */ /* 0x000fe60008041018 */
[----:B------:R-:W-:Y:S02]  /*2110*/  WARPGROUP.DEPBAR.LE gsb0, 0x0 ;  /* 0x00008000000079c5 */ /* 0x000fe40000010000 */
[----:B------:R-:W-:Y:S05]  /*2120*/  @!P0 BRA `(.L_x_28) ;  /* 0x0000000000048947 */ /* 0x000fea0003800000 */
[----:B------:R-:W-:Y:S01]  /*2130*/  BPT.TRAP 0x1 ;  /* 0x000000040000795c */ /* 0x000fe20000300000 */
.L_x_28:
[----:B------:R-:W-:-:S13]  /*2140*/  ISETP.NE.AND P1, PT, R19, RZ, PT ;  /* 0x000000ff1300720c */ /* 0x000fda0003f25270 */
[----:B01----:R-:W-:-:S04]  /*2150*/  @P1 IMAD R4, R3, 0x8, R6 ;  /* 0x0000000803041824 */ /* 0x003fc800078e0206 */
[----:B------:R-:W-:-:S05]  /*2160*/  @P1 VIADD R5, R4, 0xa0 ;  /* 0x000000a004051836 */ /* 0x000fca0000000000 */
[----:B------:R-:W-:-:S04]  /*2170*/  @P1 PRMT R5, R22, 0x654, R5 ;  /* 0x0000065416051816 */ /* 0x000fc80000000005 */
[----:B------:R0:W-:Y:S01]  /*2180*/  @P1 SYNCS.ARRIVE.TRANS64.RED.A1T0 RZ, [R5+URZ], RZ ;  /* 0x000000ff05ff19a7 */ /* 0x0001e2000810043f */
[----:B------:R-:W-:-:S13]  /*2190*/  ISETP.GT.U32.AND P1, PT, R18, 0x1, PT ;  /* 0x000000011200780c */ /* 0x000fda0003f24070 */
[----:B0-----:R-:W-:Y:S05]  /*21a0*/  @P1 BRA `(.L_x_29) ;  /* 0x0000000000041947 */ /* 0x001fea0003800000 */
[----:B------:R-:W-:Y:S01]  /*21b0*/  BPT.TRAP 0x1 ;  /* 0x000000040000795c */ /* 0x000fe20000300000 */
.L_x_29:
[----:B------:R-:W-:Y:S01]  /*21c0*/  UIADD3 UR5, UR5, 0x1, URZ ;  /* 0x0000000105057890 */ /* 0x000fe2000fffe03f */
[C---:B------:R-:W-:Y:S01]  /*21d0*/  ISETP.GT.AND P2, PT, R0.reuse, 0x1, PT ;  /* 0x000000010000780c */ /* 0x040fe20003f44270 */
[----:B------:R-:W-:Y:S02]  /*21e0*/  VIADD R3, R3, 0x1 ;  /* 0x0000000103037836 */ /* 0x000fe40000000000 */
[----:B------:R-:W-:Y:S01]  /*21f0*/  UISETP.NE.AND UP0, UPT, UR5, 0x14, UPT ;  /* 0x000000140500788c */ /* 0x000fe2000bf05270 */
[----:B------:R-:W-:Y:S02]  /*2200*/  VIADD R0, R0, 0xffffffff ;  /* 0xffffffff00007836 */ /* 0x000fe40000000000 */
[C---:B------:R-:W-:Y:S01]  /*2210*/  ISETP.NE.AND P1, PT, R3.reuse, 0x14, PT ;  /* 0x000000140300780c */ /* 0x040fe20003f25270 */
[----:B------:R-:W-:Y:S02]  /*2220*/  USEL UR6, URZ, 0x1, UP0 ;  /* 0x000000013f067887 */ /* 0x000fe40008000000 */
[----:B------:R-:W-:Y:S01]  /*2230*/  USEL UR5, UR5, URZ, UP0 ;  /* 0x0000003f05057287 */ /* 0x000fe20008000000 */
[----:B------:R-:W-:-:S03]  /*2240*/  SEL R3, R3, RZ, P1 ;  /* 0x000000ff03037207 */ /* 0x000fc60000800000 */
[----:B------:R-:W-:Y:S01]  /*2250*/  LOP3.LUT R7, R7, UR6, RZ, 0x3c, !PT ;  /* 0x0000000607077c12 */ /* 0x000fe2000f8e3cff */
[----:B------:R-:W-:Y:S07]  /*2260*/  @P2 BRA `(.L_x_30) ;  /* 0xfffffff800c02947 */ /* 0x000fee000383ffff */
.L_x_23:
[----:B01----:R-:W0:Y:S02]  /*2270*/  LDC R0, c[0x0][0x28c] ;  /* 0x0000a300ff007b82 */ /* 0x003e240000000800 */
[----:B0-----:R-:W-:-:S13]  /*2280*/  ISETP.GE.AND P1, PT, R0, 0x1, PT ;  /* 0x000000010000780c */ /* 0x001fda0003f26270 */
[----:B------:R-:W-:Y:S05]  /*2290*/  @!P1 BRA `(.L_x_31) ;  /* 0x0000000000449947 */ /* 0x000fea0003800000 */
[----:B------:R-:W-:Y:S05]  /*22a0*/  @!P0 BRA `(.L_x_32) ;  /* 0x0000000000048947 */ /* 0x000fea0003800000 */
[----:B------:R-:W-:Y:S01]  /*22b0*/  BPT.TRAP 0x1 ;  /* 0x000000040000795c */ /* 0x000fe20000300000 */
.L_x_32:
[----:B------:R-:W-:-:S13]  /*22c0*/  ISETP.NE.AND P0, PT, R19, RZ, PT ;  /* 0x000000ff1300720c */ /* 0x000fda0003f05270 */
[----:B------:R-:W-:-:S05]  /*22d0*/  VOTEU.ANY UP0, P0 ;  /* 0x00000000003f7886 */ /* 0x000fca0000000100 */
[----:B------:R-:W-:-:S06]  /*22e0*/  @UP0 UIADD3 UR4, UR44, UR41, URZ ;  /* 0x000000292c040290 */ /* 0x000fcc000fffe03f */
[----:B------:R-:W-:Y:S02]  /*22f0*/  IMAD.U32 R4, RZ, RZ, UR4 ;  /* 0x00000004ff047e24 */ /* 0x000fe4000f8e00ff */
[----:B------:R-:W-:Y:S02]  /*2300*/  IMAD.U32 R3, RZ, RZ, UR4 ;  /* 0x00000004ff037e24 */ /* 0x000fe4000f8e00ff */
[----:B------:R-:W-:-:S05]  /*2310*/  @P0 IMAD.WIDE.U32 R4, R4, -0x33333333, RZ ;  /* 0xcccccccd04040825 */ /* 0x000fca00078e00ff */
[----:B------:R-:W-:-:S05]  /*2320*/  @P0 SHF.R.U32.HI R0, RZ, 0x4, R5 ;  /* 0x00000004ff000819 */ /* 0x000fca0000011605 */
[----:B------:R-:W-:-:S04]  /*2330*/  @P0 IMAD R0, R0, -0x14, R3 ;  /* 0xffffffec00000824 */ /* 0x000fc800078e0203 */
[----:B------:R-:W-:-:S04]  /*2340*/  @P0 IMAD R0, R0, 0x8, R6 ;  /* 0x0000000800000824 */ /* 0x000fc800078e0206 */
[----:B------:R-:W-:-:S05]  /*2350*/  @P0 VIADD R3, R0, 0xa0 ;  /* 0x000000a000030836 */ /* 0x000fca0000000000 */
[----:B------:R-:W-:-:S04]  /*2360*/  @P0 PRMT R3, R22, 0x654, R3 ;  /* 0x0000065416030816 */ /* 0x000fc80000000003 */
[----:B------:R0:W-:Y:S01]  /*2370*/  @P0 SYNCS.ARRIVE.TRANS64.RED.A1T0 RZ, [R3+URZ], RZ ;  /* 0x000000ff03ff09a7 */ /* 0x0001e2000810043f */
[----:B------:R-:W-:-:S13]  /*2380*/  ISETP.GT.U32.AND P0, PT, R18, 0x1, PT ;  /* 0x000000011200780c */ /* 0x000fda0003f04070 */
[----:B0-----:R-:W-:Y:S05]  /*2390*/  @P0 BRA `(.L_x_31) ;  /* 0x0000000000040947 */ /* 0x001fea0003800000 */
[----:B------:R-:W-:Y:S01]  /*23a0*/  BPT.TRAP 0x1 ;  /* 0x000000040000795c */ /* 0x000fe20000300000 */
.L_x_31:
[----:B------:R-:W-:Y:S01]  /*23b0*/  IMAD R137, R137, 0xe0, RZ ;  /* 0x000000e089897824 */ /* 0x000fe200078e02ff */
[----:B------:R-:W-:Y:S01]  /*23c0*/  UIADD3 UR41, UR43, UR41, URZ ;  /* 0x000000292b297290 */ /* 0x000fe2000fffe03f */
[----:B------:R-:W-:Y:S01]  /*23d0*/  IMAD.SHL.U32 R10, R136, 0x80, RZ ;  /* 0x00000080880a7824 */ /* 0x000fe200078e00ff */
[----:B------:R-:W-:Y:S01]  /*23e0*/  ULDC UR7, c[0x0][0x288] ;  /* 0x0000a20000077ab9 */ /* 0x000fe20000000800 */
[----:B------:R-:W-:Y:S01]  /*23f0*/  ULDC UR10, c[0x0][0x284] ;  /* 0x0000a100000a7ab9 */ /* 0x000fe20000000800 */
[----:B------:R-:W-:Y:S01]  /*2400*/  UISETP.GT.U32.AND UP0, UPT, UR41, 0x13, UPT ;  /* 0x000000132900788c */ /* 0x000fe2000bf04070 */
[C---:B------:R-:W-:Y:S01]  /*2410*/  ISETP.GE.AND P0, PT, R137.reuse, UR7, PT ;  /* 0x0000000789007c0c */ /* 0x040fe2000bf06270 */
[----:B------:R-:W-:Y:S01]  /*2420*/  UISETP.GE.U32.AND UP1, UPT, UR43, 0x14, UPT ;  /* 0x000000142b00788c */ /* 0x000fe2000bf26070 */
[----:B------:R-:W-:Y:S01]  /*2430*/  SHF.R.S32.HI R11, RZ, 0x1f, R23 ;  /* 0x0000001fff0b7819 */ /* 0x000fe20000011417 */
[----:B------:R-:W-:Y:S01]  /*2440*/  UISETP.LT.U32.AND UP0, UPT, UR43, 0x14, UP0 ;  /* 0x000000142b00788c */ /* 0x000fe20008701070 */
[----:B------:R-:W-:Y:S01]  /*2450*/  ISETP.GE.OR P0, PT, R10, UR10, P0 ;  /* 0x0000000a0a007c0c */ /* 0x000fe20008706670 */
[----:B------:R-:W-:Y:S01]  /*2460*/  UIMAD.WIDE.U32 UR4, UR41, -0x33333333, URZ ;  /* 0xcccccccd290478a5 */ /* 0x000fe2000f8e003f */
[----:B------:R-:W-:Y:S01]  /*2470*/  LOP3.LUT R8, R137, 0x6, R144, 0xf8, !PT ;  /* 0x0000000689087812 */ /* 0x000fe200078ef890 */
[----:B------:R-:W-:Y:S01]  /*2480*/  USEL UR6, URZ, 0x1, !UP0 ;  /* 0x000000013f067887 */ /* 0x000fe2000c000000 */
[----:B------:R-:W-:-:S02]  /*2490*/  ULDC.64 UR8, c[0x0][0x5d0] ;  /* 0x0001740000087ab9 */ /* 0x000fc40000000a00 */
[----:B------:R-:W-:Y:S01]  /*24a0*/  SHF.R.S32.HI R9, RZ, 0x1f, R8 ;  /* 0x0000001fff097819 */ /* 0x000fe20000011408 */
[----:B------:R-:W-:Y:S01]  /*24b0*/  IMAD R0, R11, UR8, RZ ;  /* 0x000000080b007c24 */ /* 0x000fe2000f8e02ff */
[----:B------:R-:W-:Y:S02]  /*24c0*/  USHF.R.U32.HI UR4, URZ, 0x4, UR5 ;  /* 0x000000043f047899 */ /* 0x000fe40008011605 */
[----:B------:R-:W-:Y:S01]  /*24d0*/  ULOP3.LUT UR40, UR40, UR6, URZ, 0x3c, !UPT ;  /* 0x0000000628287292 */ /* 0x000fe2000f8e3c3f */
[C---:B------:R-:W-:Y:S01]  /*24e0*/  IMAD R3, R23.reuse, UR9, R0 ;  /* 0x0000000917037c24 */ /* 0x040fe2000f8e0200 */
[----:B------:R-:W-:Y:S01]  /*24f0*/  UIMAD UR41, UR4, -0x14, UR41 ;  /* 0xffffffec042978a4 */ /* 0x000fe2000f8e0229 */
[----:B------:R-:W-:Y:S01]  /*2500*/  IMAD.WIDE.U32 R4, R23, UR8, R8 ;  /* 0x0000000817047c25 */ /* 0x000fe2000f8e0008 */
[----:B------:R-:W-:-:S03]  /*2510*/  @UP1 ULOP3.LUT UR40, UR40, 0x1, UR4, 0x78, !UPT ;  /* 0x0000000128281892 */ /* 0x000fc6000f8e7804 */
[----:B------:R-:W-:Y:S02]  /*2520*/  IMAD.IADD R5, R5, 0x1, R3 ;  /* 0x0000000105057824 */ /* 0x000fe400078e0203 */
[----:B------:R-:W-:Y:S01]  /*2530*/  IMAD.MOV.U32 R0, RZ, RZ, -0x1 ;  /* 0xffffffffff007424 */ /* 0x000fe200078e00ff */
[----:B------:R-:W-:Y:S06]  /*2540*/  @P0 BRA `(.L_x_33) ;  /* 0x0000005c005c0947 */ /* 0x000fec0003800000 */
[----:B------:R-:W0:Y:S01]  /*2550*/  LDC.64 R12, c[0x0][0x5c8] ;  /* 0x00017200ff0c7b82 */ /* 0x000e220000000a00 */
[----:B------:R-:W-:Y:S01]  /*2560*/  IMAD.WIDE R20, R136, 0x80, R138 ;  /* 0x0000008088147825 */ /* 0x000fe200078e028a */
[----:B------:R-:W-:Y:S01]  /*2570*/  ULDC.64 UR4, c[0x0][0x5c0] ;  /* 0x0001700000047ab9 */ /* 0x000fe20000000a00 */
[----:B------:R-:W-:Y:S02]  /*2580*/  BSSY B0, `(.L_x_33) ;  /* 0x00005d3000007945 */ /* 0x000fe40003800000 */
[-C--:B0-----:R-:W-:Y:S02]  /*2590*/  IMAD R3, R21, R12.reuse, RZ ;  /* 0x0000000c15037224 */ /* 0x081fe400078e02ff */
[----:B------:R-:W-:-:S04]  /*25a0*/  IMAD.WIDE.U32 R4, R20, R12, R4 ;  /* 0x0000000c14047225 */ /* 0x000fc800078e0004 */
[----:B------:R-:W-:Y:S01]  /*25b0*/  IMAD R3, R20, R13, R3 ;  /* 0x0000000d14037224 */ /* 0x000fe200078e0203 */
[----:B------:R-:W-:-:S03]  /*25c0*/  IADD3 R4, P0, R4, UR4, RZ ;  /* 0x0000000404047c10 */ /* 0x000fc6000ff1e0ff */
[----:B------:R-:W-:Y:S01]  /*25d0*/  IMAD.IADD R3, R5, 0x1, R3 ;  /* 0x0000000105037824 */ /* 0x000fe200078e0203 */
[----:B------:R-:W-:-:S04]  /*25e0*/  LEA R6, P1, R12, R4, 0x3 ;  /* 0x000000040c067211 */ /* 0x000fc800078218ff */
[----:B------:R-:W-:Y:S01]  /*25f0*/  IADD3.X R5, R3, UR5, RZ, P0, !PT ;  /* 0x0000000503057c10 */ /* 0x000fe200087fe4ff */
[----:B------:R-:W-:Y:S01]  /*2600*/  IMAD.IADD R3, R147, 0x1, -R10 ;  /* 0x0000000193037824 */ /* 0x000fe200078e0a0a */
[----:B-----5:R-:W-:Y:S02]  /*2610*/  ISETP.NE.AND P0, PT, R141, RZ, PT ;  /* 0x000000ff8d00720c */ /* 0x020fe40003f05270 */
[----:B------:R-:W-:Y:S01]  /*2620*/  LEA.HI.X R7, R12, R5, R13, 0x3, P1 ;  /* 0x000000050c077211 */ /* 0x000fe200008f1c0d */
[----:B------:R-:W-:-:S10]  /*2630*/  IMAD.IADD R12, R142, 0x1, -R137 ;  /* 0x000000018e0c7824 */ /* 0x000fd400078e0a89 */
[----:B------:R-:W-:Y:S05]  /*2640*/  @!P0 BRA `(.L_x_34) ;  /* 0x0000004000f88947 */ /* 0x000fea0003800000 */
[----:B------:R-:W0:Y:S01]  /*2650*/  LDC.64 R152, c[0x0][0x5b0] ;  /* 0x00016c00ff987b82 */ /* 0x000e220000000a00 */
[----:B------:R-:W-:Y:S01]  /*2660*/  ULDC.64 UR4, c[0x0][0x5b8] ;  /* 0x00016e0000047ab9 */ /* 0x000fe20000000a00 */
[----:B------:R-:W-:Y:S01]  /*2670*/  ISETP.GE.AND P0, PT, R3, 0x1, PT ;  /* 0x000000010300780c */ /* 0x000fe20003f06270 */
[----:B------:R-:W-:Y:S01]  /*2680*/  IMAD R10, R11, UR4, RZ ;  /* 0x000000040b0a7c24 */ /* 0x000fe2000f8e02ff */
[----:B------:R-:W-:Y:S01]  /*2690*/  BSSY B1, `(.L_x_35) ;  /* 0x000000e000017945 */ /* 0x000fe20003800000 */
[C---:B------:R-:W-:Y:S01]  /*26a0*/  IMAD.WIDE.U32 R136, R23.reuse, UR4, R8 ;  /* 0x0000000417887c25 */ /* 0x040fe2000f8e0008 */
[----:B------:R-:W-:Y:S02]  /*26b0*/  ISETP.LT.OR P4, PT, R12, 0x1, !P0 ;  /* 0x000000010c00780c */ /* 0x000fe40004781670 */
[----:B------:R-:W1:Y:S01]  /*26c0*/  LDC.64 R154, c[0x0][0x5a8] ;  /* 0x00016a00ff9a7b82 */ /* 0x000e620000000a00 */
[----:B------:R-:W-:Y:S02]  /*26d0*/  IMAD R15, R23, UR5, R10 ;  /* 0x00000005170f7c24 */ /* 0x000fe4000f8e020a */
[----:B------:R-:W-:-:S02]  /*26e0*/  IMAD.MOV.U32 R14, RZ, RZ, R136 ;  /* 0x000000ffff0e7224 */ /* 0x000fc400078e0088 */
[----:B------:R-:W-:Y:S02]  /*26f0*/  IMAD.IADD R15, R137, 0x1, R15 ;  /* 0x00000001890f7824 */ /* 0x000fe400078e020f */
[-C--:B0-----:R-:W-:Y:S02]  /*2700*/  IMAD R10, R21, R152.reuse, RZ ;  /* 0x00000098150a7224 */ /* 0x081fe400078e02ff */
[----:B------:R-:W-:-:S04]  /*2710*/  IMAD.WIDE.U32 R8, R20, R152, R14 ;  /* 0x0000009814087225 */ /* 0x000fc800078e000e */
[----:B------:R-:W-:Y:S01]  /*2720*/  IMAD R23, R20, R153, R10 ;  /* 0x0000009914177224 */ /* 0x000fe200078e020a */
[----:B-1----:R-:W-:-:S04]  /*2730*/  IADD3 R8, P1, R8, R154, RZ ;  /* 0x0000009a08087210 */ /* 0x002fc80007f3e0ff */
[----:B------:R-:W-:Y:S01]  /*2740*/  IADD3.X R9, R155, R9, R23, P1, !PT ;  /* 0x000000099b097210 */ /* 0x000fe20000ffe417 */
[----:B------:R-:W-:Y:S08]  /*2750*/  @P4 BRA `(.L_x_36) ;  /* 0x0000000000044947 */ /* 0x000ff00003800000 */
[----:B------:R0:W5:Y:S02]  /*2760*/  LDG.E.U8 R148, desc[UR38][R8.64] ;  /* 0x0000002608947981 */ /* 0x000164000c1e1100 */
.L_x_36:
[----:B------:R-:W-:Y:S05]  /*2770*/  BSYNC B1 ;  /* 0x0000000000017941 */ /* 0x000fea0003800000 */
.L_x_35:
[----:B-----5:R-:W-:Y:S01]  /*2780*/  LOP3.LUT R13, R148, 0xffff, RZ, 0xc0, !PT ;  /* 0x0000ffff940d7812 */ /* 0x020fe200078ec0ff */
[----:B------:R-:W-:Y:S01]  /*2790*/  IMAD.SHL.U32 R10, R152, 0x8, RZ ;  /* 0x00000008980a7824 */ /* 0x000fe200078e00ff */
[----:B------:R-:W-:Y:S01]  /*27a0*/  ISETP.LT.OR P1, PT, R12, 0x2, !P0 ;  /* 0x000000020c00780c */ /* 0x000fe20004721670 */
[----:B------:R-:W-:Y:S01]  /*27b0*/  BSSY B1, `(.L_x_37) ;  /* 0x000000d000017945 */ /* 0x000fe20003800000 */
[----:B------:R-:W-:Y:S02]  /*27c0*/  PRMT R150, R13, 0x8880, RZ ;  /* 0x000088800d967816 */ /* 0x000fe400000000ff */
[----:B------:R-:W-:-:S03]  /*27d0*/  SHF.L.U64.HI R11, R152, 0x3, R153 ;  /* 0x00000003980b7819 */ /* 0x000fc60000010299 */
[----:B------:R-:W-:Y:S02]  /*27e0*/  IMAD R13, R150, R141, RZ ;  /* 0x0000008d960d7224 */ /* 0x000fe400078e02ff */
[----:B------:R-:W-:-:S04]  /*27f0*/  IMAD.WIDE.U32 R10, R20, R152, R10 ;  /* 0x00000098140a7225 */ /* 0x000fc800078e000a */
[----:B------:R-:W-:Y:S01]  /*2800*/  @!P4 IMAD R21, R120, R140, R13 ;  /* 0x0000008c7815c224 */ /* 0x000fe200078e020d */
[----:B------:R-:W-:Y:S01]  /*2810*/  IADD3 R10, P2, P3, R136, R154, R10 ;  /* 0x0000009a880a7210 */ /* 0x000fe20007b5e00a */
[----:B------:R-:W-:-:S03]  /*2820*/  IMAD.IADD R23, R23, 0x1, R11 ;  /* 0x0000000117177824 */ /* 0x000fc600078e020b */
[----:B------:R1:W-:Y:S01]  /*2830*/  @!P4 STG.E.U8 desc[UR38][R4.64], R21 ;  /* 0x000000150400c986 */ /* 0x0003e2000c101126 */
[----:B------:R-:W-:Y:S08]  /*2840*/  @P1 BRA `(.L_x_38) ;  /* 0x00000000000c1947 */ /* 0x000ff00003800000 */
[----:B------:R-:W2:Y:S02]  /*2850*/  LDG.E.U8 R148, desc[UR38][R8.64+0x1] ;  /* 0x0000012608947981 */ /* 0x000ea4000c1e1100 */
[----:B--2---:R-:W-:-:S05]  /*2860*/  PRMT R20, R148, 0x8880, RZ ;  /* 0x0000888094147816 */ /* 0x004fca00000000ff */
[----:B------:R-:W-:-:S07]  /*2870*/  IMAD R13, R20, R141, RZ ;  /* 0x0000008d140d7224 */ /* 0x000fce00078e02ff */
.L_x_38:
[----:B------:R-:W-:Y:S05]  /*2880*/  BSYNC B1 ;  /* 0x0000000000017941 */ /* 0x000fea0003800000 */
.L_x_37:
[----:B------:R-:W-:Y:S01]  /*2890*/  @!P1 IMAD R121, R121, R140, R13 ;  /* 0x0000008c79799224 */ /* 0x000fe200078e020d */
[----:B------:R-:W-:Y:S01]  /*28a0*/  ISETP.GE.AND P0, PT, R3, 0x9, PT ;  /* 0x000000090300780c */ /* 0x000fe20003f06270 */
[----:B------:R-:W-:Y:S01]  /*28b0*/  BSSY B1, `(.L_x_39) ;  /* 0x000000d000017945 */ /* 0x000fe20003800000 */
[----:B------:R-:W-:Y:S02]  /*28c0*/  IADD3.X R11, R15, R155, R23, P2, P3 ;  /* 0x0000009b0f0b7210 */ /* 0x000fe400017e6417 */
[----:B------:R2:W-:Y:S01]  /*28d0*/  @!P1 STG.E.U8 desc[UR38][R4.64+0x1], R121 ;  /* 0x0000017904009986 */ /* 0x0005e2000c101126 */
[C---:B------:R-:W-:Y:S02]  /*28e0*/  ISETP.LT.OR P1, PT, R12.reuse, 0x1, !P0 ;  /* 0x000000010c00780c */ /* 0x040fe40004721670 */
[C---:B------:R-:W-:Y:S02]  /*28f0*/  ISETP.GE.AND P3, PT, R12.reuse, 0x9, PT ;  /* 0x000000090c00780c */ /* 0x040fe40003f66270 */
[----:B------:R-:W-:-:S02]  /*2900*/  ISETP.GE.AND P2, PT, R12, 0xa, PT ;  /* 0x0000000a0c00780c */ /* 0x000fc40003f46270 */
[----:B------:R-:W-:Y:S02]  /*2910*/  ISETP.LT.OR P0, PT, R12, 0x2, !P0 ;  /* 0x000000020c00780c */ /* 0x000fe40004701670 */
[C---:B------:R-:W-:Y:S02]  /*2920*/  ISETP.LT.OR P5, PT, R3.reuse, 0x1, !P3 ;  /* 0x000000010300780c */ /* 0x040fe40005fa1670 */
[----:B------:R-:W-:-:S03]  /*2930*/  ISETP.LT.OR P4, PT, R3, 0x1, !P2 ;  /* 0x000000010300780c */ /* 0x000fc60005781670 */
[----:B--2---:R-:W-:Y:S10]  /*2940*/  @P1 BRA `(.L_x_40) ;  /* 0x00000000000c1947 */ /* 0x004ff40003800000 */
[----:B------:R-:W2:Y:S02]  /*2950*/  LDG.E.U8 R148, desc[UR38][R10.64] ;  /* 0x000000260a947981 */ /* 0x000ea4000c1e1100 */
[----:B--2---:R-:W-:-:S05]  /*2960*/  PRMT R14, R148, 0x8880, RZ ;  /* 0x00008880940e7816 */ /* 0x004fca00000000ff */
[----:B------:R-:W-:-:S07]  /*2970*/  IMAD R13, R14, R141, RZ ;  /* 0x0000008d0e0d7224 */ /* 0x000fce00078e02ff */
.L_x_40:
[----:B------:R-:W-:Y:S05]  /*2980*/  BSYNC B1 ;  /* 0x0000000000017941 */ /* 0x000fea0003800000 */
.L_x_39:
[----:B------:R-:W-:Y:S01]  /*2990*/  @!P1 IMAD R15, R122, R140, R13 ;  /* 0x0000008c7a0f9224 */ /* 0x000fe200078e020d */
[----:B------:R-:W-:Y:S04]  /*29a0*/  BSSY B1, `(.L_x_41) ;  /* 0x0000006000017945 */ /* 0x000fe80003800000 */
[----:B------:R2:W-:Y:S01]  /*29b0*/  @!P1 STG.E.U8 desc[UR38][R6.64], R15 ;  /* 0x0000000f06009986 */ /* 0x0005e2000c101126 */
[----:B------:R-:W-:Y:S05]  /*29c0*/  @P0 BRA `(.L_x_42) ;  /* 0x00000000000c0947 */ /* 0x000fea0003800000 */
[----:B------:R-:W3:Y:S02]  /*29d0*/  LDG.E.U8 R148, desc[UR38][R10.64+0x1] ;  /* 0x000001260a947981 */ /* 0x000ee4000c1e1100 */
[----:B---3--:R-:W-:-:S05]  /*29e0*/  PRMT R14, R148, 0x8880, RZ ;  /* 0x00008880940e7816 */ /* 0x008fca00000000ff */
[----:B------:R-:W-:-:S07]  /*29f0*/  IMAD R13, R14, R141, RZ ;  /* 0x0000008d0e0d7224 */ /* 0x000fce00078e02ff */
.L_x_42:
[----:B------:R-:W-:Y:S05]  /*2a00*/  BSYNC B1 ;  /* 0x0000000000017941 */ /* 0x000fea0003800000 */
.L_x_41:
[----:B------:R-:W-:Y:S01]  /*2a10*/  @!P0 IMAD R123, R123, R140, R13 ;  /* 0x0000008c7b7b8224 */ /* 0x000fe200078e020d */
[----:B------:R-:W-:Y:S04]  /*2a20*/  BSSY B1, `(.L_x_43) ;  /* 0x0000006000017945 */ /* 0x000fe80003800000 */
[----:B------:R3:W-:Y:S01]  /*2a30*/  @!P0 STG.E.U8 desc[UR38][R6.64+0x1], R123 ;  /* 0x0000017b06008986 */ /* 0x0007e2000c101126 */
[----:B------:R-:W-:Y:S05]  /*2a40*/  @P5 BRA `(.L_x_44) ;  /* 0x00000000000c5947 */ /* 0x000fea0003800000 */
[----:B------:R-:W4:Y:S02]  /*2a50*/  LDG.E.U8 R148, desc[UR38][R8.64+0x8] ;  /* 0x0000082608947981 */ /* 0x000f24000c1e1100 */
[----:B----4-:R-:W-:-:S05]  /*2a60*/  PRMT R14, R148, 0x8880, RZ ;  /* 0x00008880940e7816 */ /* 0x010fca00000000ff */
[----:B------:R-:W-:-:S07]  /*2a70*/  IMAD R13, R14, R141, RZ ;  /* 0x0000008d0e0d7224 */ /* 0x000fce00078e02ff */
.L_x_44:
[----:B------:R-:W-:Y:S05]  /*2a80*/  BSYNC B1 ;  /* 0x0000000000017941 */ /* 0x000fea0003800000 */
.L_x_43:
[----:B--2---:R-:W-:Y:S01]  /*2a90*/  @!P5 IMAD R15, R124, R140, R13 ;  /* 0x0000008c7c0fd224 */ /* 0x004fe200078e020d */
[----:B------:R-:W-:Y:S04]  /*2aa0*/  BSSY B1, `(.L_x_45) ;  /* 0x0000006000017945 */ /* 0x000fe80003800000 */
[----:B------:R2:W-:Y:S01]  /*2ab0*/  @!P5 STG.E.U8 desc[UR38][R4.64+0x8], R15 ;  /* 0x0000080f0400d986 */ /* 0x0005e2000c101126 */
[----:B------:R-:W-:Y:S05]  /*2ac0*/  @P4 BRA `(.L_x_46) ;  /* 0x00000000000c4947 */ /* 0x000fea0003800000 */
[----:B------:R-:W4:Y:S02]  /*2ad0*/  LDG.E.U8 R148, desc[UR38][R8.64+0x9] ;  /* 0x0000092608947981 */ /* 0x000f24000c1e1100 */
[----:B----4-:R-:W-:-:S05]  /*2ae0*/  PRMT R14, R148, 0x8880, RZ ;  /* 0x00008880940e7816 */ /* 0x010fca00000000ff */
[----:B------:R-:W-:-:S07]  /*2af0*/  IMAD R13, R14, R141, RZ ;  /* 0x0000008d0e0d7224 */ /* 0x000fce00078e02ff */
.L_x_46:
[----:B------:R-:W-:Y:S05]  /*2b00*/  BSYNC B1 ;  /* 0x0000000000017941 */ /* 0x000fea0003800000 */
.L_x_45:
[----:B------:R-:W-:Y:S01]  /*2b10*/  ISETP.LT.OR P3, PT, R3, 0x9, !P3 ;  /* 0x000000090300780c */ /* 0x000fe20005f61670 */
[----:B------:R-:W-:Y:S01]  /*2b20*/  @!P4 IMAD R125, R125, R140, R13 ;  /* 0x0000008c7d7dc224 */ /* 0x000fe200078e020d */
[C---:B------:R-:W-:Y:S01]  /*2b30*/  ISETP.GE.AND P1, PT, R12.reuse, 0x11, PT ;  /* 0x000000110c00780c */ /* 0x040fe20003f26270 */
[----:B------:R-:W-:Y:S01]  /*2b40*/  BSSY B1, `(.L_x_47) ;  /* 0x000000a000017945 */ /* 0x000fe20003800000 */
[----:B------:R-:W-:Y:S02]  /*2b50*/  ISETP.GE.AND P0, PT, R12, 0x12, PT ;  /* 0x000000120c00780c */ /* 0x000fe40003f06270 */
[----:B------:R4:W-:Y:S01]  /*2b60*/  @!P4 STG.E.U8 desc[UR38][R4.64+0x9], R125 ;  /* 0x0000097d0400c986 */ /* 0x0009e2000c101126 */
[C---:B------:R-:W-:Y:S02]  /*2b70*/  ISETP.LT.OR P2, PT, R3.reuse, 0x9, !P2 ;  /* 0x000000090300780c */ /* 0x040fe40005741670 */
[C---:B------:R-:W-:Y:S02]  /*2b80*/  ISETP.LT.OR P5, PT, R3.reuse, 0x1, !P1 ;  /* 0x000000010300780c */ /* 0x040fe40004fa1670 */
[----:B------:R-:W-:-:S02]  /*2b90*/  ISETP.LT.OR P4, PT, R3, 0x1, !P0 ;  /* 0x000000010300780c */ /* 0x000fc40004781670 */
[----:B------:R-:W-:Y:S11]  /*2ba0*/  @P3 BRA `(.L_x_48) ;  /* 0x00000000000c3947 */ /* 0x000ff60003800000 */
[----:B------:R-:W5:Y:S02]  /*2bb0*/  LDG.E.U8 R148, desc[UR38][R10.64+0x8] ;  /* 0x000008260a947981 */ /* 0x000f64000c1e1100 */
[----:B-----5:R-:W-:-:S05]  /*2bc0*/  PRMT R14, R148, 0x8880, RZ ;  /* 0x00008880940e7816 */ /* 0x020fca00000000ff */
[----:B------:R-:W-:-:S07]  /*2bd0*/  IMAD R13, R14, R141, RZ ;  /* 0x0000008d0e0d7224 */ /* 0x000fce00078e02ff */
.L_x_48:
[----:B------:R-:W-:Y:S05]  /*2be0*/  BSYNC B1 ;  /* 0x0000000000017941 */ /* 0x000fea0003800000 */
.L_x_47:
[----:B--2---:R-:W-:Y:S01]  /*2bf0*/  @!P3 IMAD R15, R126, R140, R13 ;  /* 0x0000008c7e0fb224 */ /* 0x004fe200078e020d */
[----:B------:R-:W-:Y:S04]  /*2c00*/  BSSY B1, `(.L_x_49) ;  /* 0x0000006000017945 */ /* 0x000fe80003800000 */
[----:B------:R2:W-:Y:S01]  /*2c10*/  @!P3 STG.E.U8 desc[UR38][R6.64+0x8], R15 ;  /* 0x0000080f0600b986 */ /* 0x0005e2000c101126 */
[----:B------:R-:W-:Y:S05]  /*2c20*/  @P2 BRA `(.L_x_50) ;  /* 0x00000000000c2947 */ /* 0x000fea0003800000 */
[----:B------:R-:W5:Y:S02]  /*2c30*/  LDG.E.U8 R148, desc[UR38][R10.64+0x9] ;  /* 0x000009260a947981 */ /* 0x000f64000c1e1100 */
[----:B-----5:R-:W-:-:S05]  /*2c40*/  PRMT R14, R148, 0x8880, RZ ;  /* 0x00008880940e7816 */ /* 0x020fca00000000ff */
[----:B------:R-:W-:-:S07]  /*2c50*/  IMAD R13, R14, R141, RZ ;  /* 0x0000008d0e0d7224 */ /* 0x000fce00078e02ff */
.L_x_50:
[----:B------:R-:W-:Y:S05]  /*2c60*/  BSYNC B1 ;  /* 0x0000000000017941 */ /* 0x000fea0003800000 */
.L_x_49:
[----:B------:R-:W-:Y:S01]  /*2c70*/  @!P2 IMAD R127, R127, R140, R13 ;  /* 0x0000008c7f7fa224 */ /* 0x000fe200078e020d */
[----:B------:R-:W-:Y:S04]  /*2c80*/  BSSY B1, `(.L_x_51) ;  /* 0x0000006000017945 */ /* 0x000fe80003800000 */
[----:B------:R0:W-:Y:S01]  /*2c90*/  @!P2 STG.E.U8 desc[UR38][R6.64+0x9], R127 ;  /* 0x0000097f0600a986 */ /* 0x0001e2000c101126 */
[----:B------:R-:W-:Y:S05]  /*2ca0*/  @P5 BRA `(.L_x_52) ;  /* 0x00000000000c5947 */ /* 0x000fea0003800000 */
[----:B------:R-:W5:Y:S02]  /*2cb0*/  LDG.E.U8 R148, desc[UR38][R8.64+0x10] ;  /* 0x0000102608947981 */ /* 0x000f64000c1e1100 */
[----:B-----5:R-:W-:-:S05]  /*2cc0*/  PRMT R14, R148, 0x8880, RZ ;  /* 0x00008880940e7816 */ /* 0x020fca00000000ff */
[----:B------:R-:W-:-:S07]  /*2cd0*/  IMAD R13, R14, R141, RZ ;  /* 0x0000008d0e0d7224 */ /* 0x000fce00078e02ff */
.L_x_52:
[----:B------:R-:W-:Y:S05]  /*2ce0*/  BSYNC B1 ;  /* 0x0000000000017941 */ /* 0x000fea0003800000 */
.L_x_51:
[----:B--2---:R-:W-:Y:S01]  /*2cf0*/  @!P5 IMAD R15, R128, R140, R13 ;  /* 0x0000008c800fd224 */ /* 0x004fe200078e020d */
[----:B------:R-:W-:Y:S04]  /*2d00*/  BSSY B1, `(.L_x_53) ;  /* 0x0000006000017945 */ /* 0x000fe80003800000 */
[----:B------:R2:W-:Y:S01]  /*2d10*/  @!P5 STG.E.U8 desc[UR38][R4.64+0x10], R15 ;  /* 0x0000100f0400d986 */ /* 0x0005e2000c101126 */
[----:B------:R-:W-:Y:S05]  /*2d20*/  @P4 BRA `(.L_x_54) ;  /* 0x00000000000c4947 */ /* 0x000fea0003800000 */
[----:B------:R-:W5:Y:S02]  /*2d30*/  LDG.E.U8 R148, desc[UR38][R8.64+0x11] ;  /* 0x0000112608947981 */ /* 0x000f64000c1e1100 */
[----:B-----5:R-:W-:-:S05]  /*2d40*/  PRMT R14, R148, 0x8880, RZ ;  /* 0x00008880940e7816 */ /* 0x020fca00000000ff */
[----:B------:R-:W-:-:S07]  /*2d50*/  IMAD R13, R14, R141, RZ ;  /* 0x0000008d0e0d7224 */ /* 0x000fce00078e02ff */
.L_x_54:
[----:B------:R-:W-:Y:S05]  /*2d60*/  BSYNC B1 ;  /* 0x0000000000017941 */ /* 0x000fea0003800000 */
.L_x_53:
        /* <DEDUP_REMOVED lines=13> */
.L_x_56:
[----:B------:R-:W-:Y:S05]  /*2e40*/  BSYNC B1 ;  /* 0x0000000000017941 */ /* 0x000fea0003800000 */
.L_x_55:
[----:B--2---:R-:W-:Y:S01]  /*2e50*/  @!P1 IMAD R15, R130, R140, R13 ;  /* 0x0000008c820f9224 */ /* 0x004fe200078e020d */
[----:B------:R-:W-:Y:S04]  /*2e60*/  BSSY B1, `(.L_x_57) ;  /* 0x0000006000017945 */ /* 0x000fe80003800000 */
[----:B------:R2:W-:Y:S01]  /*2e70*/  @!P1 STG.E.U8 desc[UR38][R6.64+0x10], R15 ;  /* 0x0000100f06009986 */ /* 0x0005e2000c101126 */
[----:B------:R-:W-:Y:S05]  /*2e80*/  @P0 BRA `(.L_x_58) ;  /* 0x00000000000c0947 */ /* 0x000fea0003800000 */
[----:B------:R-:W5:Y:S02]  /*2e90*/  LDG.E.U8 R148, desc[UR38][R10.64+0x11] ;  /* 0x000011260a947981 */ /* 0x000f64000c1e1100 */
[----:B-----5:R-:W-:-:S05]  /*2ea0*/  PRMT R14, R148, 0x8880, RZ ;  /* 0x00008880940e7816 */ /* 0x020fca00000000ff */
[----:B------:R-:W-:-:S07]  /*2eb0*/  IMAD R13, R14, R141, RZ ;  /* 0x0000008d0e0d7224 */ /* 0x000fce00078e02ff */
.L_x_58:
[----:B------:R-:W-:Y:S05]  /*2ec0*/  BSYNC B1 ;  /* 0x0000000000017941 */ /* 0x000fea0003800000 */
.L_x_57:
[----:B------:R-:W-:Y:S01]  /*2ed0*/  @!P0 IMAD R131, R131, R140, R13 ;  /* 0x0000008c83838224 */ /* 0x000fe200078e020d */
[----:B------:R-:W-:Y:S04]  /*2ee0*/  BSSY B1, `(.L_x_59) ;  /* 0x0000006000017945 */ /* 0x000fe80003800000 */
[----:B------:R0:W-:Y:S01]  /*2ef0*/  @!P0 STG.E.U8 desc[UR38][R6.64+0x11], R131 ;  /* 0x0000118306008986 */ /* 0x0001e2000c101126 */
[----:B------:R-:W-:Y:S05]  /*2f00*/  @P5 BRA `(.L_x_60) ;  /* 0x00000000000c5947 */ /* 0x000fea0003800000 */
[----:B------:R-:W5:Y:S02]  /*2f10*/  LDG.E.U8 R148, desc[UR38][R8.64+0x18] ;  /* 0x0000182608947981 */ /* 0x000f64000c1e1100 */
[----:B-----5:R-:W-:-:S05]  /*2f20*/  PRMT R14, R148, 0x8880, RZ ;  /* 0x00008880940e7816 */ /* 0x020fca00000000ff */
[----:B------:R-:W-:-:S07]  /*2f30*/  IMAD R13, R14, R141, RZ ;  /* 0x0000008d0e0d7224 */ /* 0x000fce00078e02ff */
.L_x_60:
[----:B------:R-:W-:Y:S05]  /*2f40*/  BSYNC B1 ;  /* 0x0000000000017941 */ /* 0x000fea0003800000 */
.L_x_59:
[----:B--2---:R-:W-:Y:S01]  /*2f50*/  @!P5 IMAD R15, R132, R140, R13 ;  /* 0x0000008c840fd224 */ /* 0x004fe200078e020d */
[----:B------:R-:W-:Y:S04]  /*2f60*/  BSSY B1, `(.L_x_61) ;  /* 0x0000006000017945 */ /* 0x000fe80003800000 */
[----:B------:R2:W-:Y:S01]  /*2f70*/  @!P5 STG.E.U8 desc[UR38][R4.64+0x18], R15 ;  /* 0x0000180f0400d986 */ /* 0x0005e2000c101126 */
[----:B------:R-:W-:Y:S05]  /*2f80*/  @P4 BRA `(.L_x_62) ;  /* 0x00000000000c4947 */ /* 0x000fea0003800000 */
[----:B------:R-:W5:Y:S02]  /*2f90*/  LDG.E.U8 R148, desc[UR38][R8.64+0x19] ;  /* 0x0000192608947981 */ /* 0x000f64000c1e1100 */
[----:B-----5:R-:W-:-:S05]  /*2fa0*/  PRMT R14, R148, 0x8880, RZ ;  /* 0x00008880940e7816 */ /* 0x020fca00000000ff */
[----:B------:R-:W-:-:S07]  /*2fb0*/  IMAD R13, R14, R141, RZ ;  /* 0x0000008d0e0d7224 */ /* 0x000fce00078e02ff */
.L_x_62:
[----:B------:R-:W-:Y:S05]  /*2fc0*/  BSYNC B1 ;  /* 0x0000000000017941 */ /* 0x000fea0003800000 */
.L_x_61:
        /* <DEDUP_REMOVED lines=13> */
.L_x_64:
[----:B------:R-:W-:Y:S05]  /*30a0*/  BSYNC B1 ;  /* 0x0000000000017941 */ /* 0x000fea0003800000 */
.L_x_63:
[----:B--2---:R-:W-:Y:S01]  /*30b0*/  @!P3 IMAD R15, R134, R140, R13 ;  /* 0x0000008c860fb224 */ /* 0x004fe200078e020d */
[----:B------:R-:W-:Y:S04]  /*30c0*/  BSSY B1, `(.L_x_65) ;  /* 0x0000006000017945 */ /* 0x000fe80003800000 */
[----:B------:R2:W-:Y:S01]  /*30d0*/  @!P3 STG.E.U8 desc[UR38][R6.64+0x18], R15 ;  /* 0x0000180f0600b986 */ /* 0x0005e2000c101126 */
[----:B------:R-:W-:Y:S05]  /*30e0*/  @P2 BRA `(.L_x_66) ;  /* 0x00000000000c2947 */ /* 0x000fea0003800000 */
[----:B------:R-:W5:Y:S02]  /*30f0*/  LDG.E.U8 R148, desc[UR38][R10.64+0x19] ;  /* 0x000019260a947981 */ /* 0x000f64000c1e1100 */
[----:B-----5:R-:W-:-:S05]  /*3100*/  PRMT R14, R148, 0x8880, RZ ;  /* 0x00008880940e7816 */ /* 0x020fca00000000ff */
[----:B------:R-:W-:-:S07]  /*3110*/  IMAD R13, R14, R141, RZ ;  /* 0x0000008d0e0d7224 */ /* 0x000fce00078e02ff */
.L_x_66:
[----:B------:R-:W-:Y:S05]  /*3120*/  BSYNC B1 ;  /* 0x0000000000017941 */ /* 0x000fea0003800000 */
.L_x_65:
[----:B------:R-:W-:Y:S01]  /*3130*/  @!P2 IMAD R135, R135, R140, R13 ;  /* 0x0000008c8787a224 */ /* 0x000fe200078e020d */
[----:B------:R-:W-:Y:S04]  /*3140*/  BSSY B1, `(.L_x_67) ;  /* 0x0000006000017945 */ /* 0x000fe80003800000 */
[----:B------:R0:W-:Y:S01]  /*3150*/  @!P2 STG.E.U8 desc[UR38][R6.64+0x19], R135 ;  /* 0x000019870600a986 */ /* 0x0001e2000c101126 */
[----:B------:R-:W-:Y:S05]  /*3160*/  @P5 BRA `(.L_x_68) ;  /* 0x00000000000c5947 */ /* 0x000fea0003800000 */
[----:B------:R-:W5:Y:S02]  /*3170*/  LDG.E.U8 R148, desc[UR38][R8.64+0x20] ;  /* 0x0000202608947981 */ /* 0x000f64000c1e1100 */
[----:B-----5:R-:W-:-:S05]  /*3180*/  PRMT R14, R148, 0x8880, RZ ;  /* 0x00008880940e7816 */ /* 0x020fca00000000ff */
[----:B------:R-:W-:-:S07]  /*3190*/  IMAD R13, R14, R141, RZ ;  /* 0x0000008d0e0d7224 */ /* 0x000fce00078e02ff */
.L_x_68:
[----:B------:R-:W-:Y:S05]  /*31a0*/  BSYNC B1 ;  /* 0x0000000000017941 */ /* 0x000fea0003800000 */
.L_x_67:
[----:B--2---:R-:W-:Y:S01]  /*31b0*/  @!P5 IMAD R15, R104, R140, R13 ;  /* 0x0000008c680fd224 */ /* 0x004fe200078e020d */
[----:B------:R-:W-:Y:S04]  /*31c0*/  BSSY B1, `(.L_x_69) ;  /* 0x0000006000017945 */ /* 0x000fe80003800000 */
[----:B------:R2:W-:Y:S01]  /*31d0*/  @!P5 STG.E.U8 desc[UR38][R4.64+0x20], R15 ;  /* 0x0000200f0400d986 */ /* 0x0005e2000c101126 */
[----:B------:R-:W-:Y:S05]  /*31e0*/  @P4 BRA `(.L_x_70) ;  /* 0x00000000000c4947 */ /* 0x000fea0003800000 */
[----:B------:R-:W5:Y:S02]  /*31f0*/  LDG.E.U8 R148, desc[UR38][R8.64+0x21] ;  /* 0x0000212608947981 */ /* 0x000f64000c1e1100 */
[----:B-----5:R-:W-:-:S05]  /*3200*/  PRMT R14, R148, 0x8880, RZ ;  /* 0x00008880940e7816 */ /* 0x020fca00000000ff */
[----:B------:R-:W-:-:S07]  /*3210*/  IMAD R13, R14, R141, RZ ;  /* 0x0000008d0e0d7224 */ /* 0x000fce00078e02ff */
.L_x_70:
[----:B------:R-:W-:Y:S05]  /*3220*/  BSYNC B1 ;  /* 0x0000000000017941 */ /* 0x000fea0003800000 */
.L_x_69:
        /* <DEDUP_REMOVED lines=13> */
.L_x_72:
[----:B------:R-:W-:Y:S05]  /*3300*/  BSYNC B1 ;  /* 0x0000000000017941 */ /* 0x000fea0003800000 */
.L_x_71:
[----:B--2---:R-:W-:Y:S01]  /*3310*/  @!P1 IMAD R15, R106, R140, R13 ;  /* 0x0000008c6a0f9224 */ /* 0x004fe200078e020d */
[----:B------:R-:W-:Y:S04]  /*3320*/  BSSY B1, `(.L_x_73) ;  /* 0x0000006000017945 */ /* 0x000fe80003800000 */
[----:B------:R2:W-:Y:S01]  /*3330*/  @!P1 STG.E.U8 desc[UR38][R6.64+0x20], R15 ;  /* 0x0000200f06009986 */ /* 0x0005e2000c101126 */
[----:B------:R-:W-:Y:S05]  /*3340*/  @P0 BRA `(.L_x_74) ;  /* 0x00000000000c0947 */ /* 0x000fea0003800000 */
[----:B------:R-:W5:Y:S02]  /*3350*/  LDG.E.U8 R148, desc[UR38][R10.64+0x21] ;  /* 0x000021260a947981 */ /* 0x000f64000c1e1100 */
[----:B-----5:R-:W-:-:S05]  /*3360*/  PRMT R14, R148, 0x8880, RZ ;  /* 0x00008880940e7816 */ /* 0x020fca00000000ff */
[----:B------:R-:W-:-:S07]  /*3370*/  IMAD R13, R14, R141, RZ ;  /* 0x0000008d0e0d7224 */ /* 0x000fce00078e02ff */
.L_x_74:
[----:B------:R-:W-:Y:S05]  /*3380*/  BSYNC B1 ;  /* 0x0000000000017941 */ /* 0x000fea0003800000 */
.L_x_73:
[----:B------:R-:W-:Y:S01]  /*3390*/  @!P0 IMAD R107, R107, R140, R13 ;  /* 0x0000008c6b6b8224 */ /* 0x000fe200078e020d */
[----:B------:R-:W-:Y:S04]  /*33a0*/  BSSY B1, `(.L_x_75) ;  /* 0x0000006000017945 */ /* 0x000fe80003800000 */
[----:B------:R0:W-:Y:S01]  /*33b0*/  @!P0 STG.E.U8 desc[UR38][R6.64+0x21], R107 ;  /* 0x0000216b06008986 */ /* 0x0001e2000c101126 */
[----:B------:R-:W-:Y:S05]  /*33c0*/  @P5 BRA `(.L_x_76) ;  /* 0x00000000000c5947 */ /* 0x000fea0003800000 */
[----:B------:R-:W5:Y:S02]  /*33d0*/  LDG.E.U8 R148, desc[UR38][R8.64+0x28] ;  /* 0x0000282608947981 */ /* 0x000f64000c1e1100 */
[----:B-----5:R-:W-:-:S05]  /*33e0*/  PRMT R14, R148, 0x8880, RZ ;  /* 0x00008880940e7816 */ /* 0x020fca00000000ff */
[----:B------:R-:W-:-:S07]  /*33f0*/  IMAD R13, R14, R141, RZ ;  /* 0x0000008d0e0d7224 */ /* 0x000fce00078e02ff */
.L_x_76:
[----:B------:R-:W-:Y:S05]  /*3400*/  BSYNC B1 ;  /* 0x0000000000017941 */ /* 0x000fea0003800000 */
.L_x_75:
[----:B--2---:R-:W-:Y:S01]  /*3410*/  @!P5 IMAD R15, R108, R140, R13 ;  /* 0x0000008c6c0fd224 */ /* 0x004fe200078e020d */
[----:B------:R-:W-:Y:S04]  /*3420*/  BSSY B1, `(.L_x_77) ;  /* 0x0000006000017945 */ /* 0x000fe80003800000 */
[----:B------:R2:W-:Y:S01]  /*3430*/  @!P5 STG.E.U8 desc[UR38][R4.64+0x28], R15 ;  /* 0x0000280f0400d986 */ /* 0x0005e2000c101126 */
[----:B------:R-:W-:Y:S05]  /*3440*/  @P4 BRA `(.L_x_78) ;  /* 0x00000000000c4947 */ /* 0x000fea0003800000 */
[----:B------:R-:W5:Y:S02]  /*3450*/  LDG.E.U8 R148, desc[UR38][R8.64+0x29] ;  /* 0x0000292608947981 */ /* 0x000f64000c1e1100 */
[----:B-----5:R-:W-:-:S05]  /*3460*/  PRMT R14, R148, 0x8880, RZ ;  /* 0x00008880940e7816 */ /* 0x020fca00000000ff */
[----:B------:R-:W-:-:S07]  /*3470*/  IMAD R13, R14, R141, RZ ;  /* 0x0000008d0e0d7224 */ /* 0x000fce00078e02ff */
.L_x_78:
[----:B------:R-:W-:Y:S05]  /*3480*/  BSYNC B1 ;  /* 0x0000000000017941 */ /* 0x000fea0003800000 */
.L_x_77:
        /* <DEDUP_REMOVED lines=13> */
.L_x_80:
[----:B------:R-:W-:Y:S05]  /*3560*/  BSYNC B1 ;  /* 0x0000000000017941 */ /* 0x000fea0003800000 */
.L_x_79:
[----:B--2---:R-:W-:Y:S01]  /*3570*/  @!P3 IMAD R15, R110, R140, R13 ;  /* 0x0000008c6e0fb224 */ /* 0x004fe200078e020d */
[----:B------:R-:W-:Y:S04]  /*3580*/  BSSY B1, `(.L_x_81) ;  /* 0x0000006000017945 */ /* 0x000fe80003800000 */
[----:B------:R2:W-:Y:S01]  /*3590*/  @!P3 STG.E.U8 desc[UR38][R6.64+0x28], R15 ;  /* 0x0000280f0600b986 */ /* 0x0005e2000c101126 */
[----:B------:R-:W-:Y:S05]  /*35a0*/  @P2 BRA `(.L_x_82) ;  /* 0x00000000000c2947 */ /* 0x000fea0003800000 */
[----:B------:R-:W5:Y:S02]  /*35b0*/  LDG.E.U8 R148, desc[UR38][R10.64+0x29] ;  /* 0x000029260a947981 */ /* 0x000f64000c1e1100 */
[----:B-----5:R-:W-:-:S05]  /*35c0*/  PRMT R14, R148, 0x8880, RZ ;  /* 0x00008880940e7816 */ /* 0x020fca00000000ff */
[----:B------:R-:W-:-:S07]  /*35d0*/  IMAD R13, R14, R141, RZ ;  /* 0x0000008d0e0d7224 */ /* 0x000fce00078e02ff */
.L_x_82:
[----:B------:R-:W-:Y:S05]  /*35e0*/  BSYNC B1 ;  /* 0x0000000000017941 */ /* 0x000fea0003800000 */
.L_x_81:
[----:B------:R-:W-:Y:S01]  /*35f0*/  @!P2 IMAD R111, R111, R140, R13 ;  /* 0x0000008c6f6fa224 */ /* 0x000fe200078e020d */
[----:B------:R-:W-:Y:S04]  /*3600*/  BSSY B1, `(.L_x_83) ;  /* 0x0000006000017945 */ /* 0x000fe80003800000 */
[----:B------:R0:W-:Y:S01]  /*3610*/  @!P2 STG.E.U8 desc[UR38][R6.64+0x29], R111 ;  /* 0x0000296f0600a986 */ /* 0x0001e2000c101126 */
[----:B------:R-:W-:Y:S05]  /*3620*/  @P5 BRA `(.L_x_84) ;  /* 0x00000000000c5947 */ /* 0x000fea0003800000 */
[----:B------:R-:W5:Y:S02]  /*3630*/  LDG.E.U8 R148, desc[UR38][R8.64+0x30] ;  /* 0x0000302608947981 */ /* 0x000f64000c1e1100 */
[----:B-----5:R-:W-:-:S05]  /*3640*/  PRMT R14, R148, 0x8880, RZ ;  /* 0x00008880940e7816 */ /* 0x020fca00000000ff */
[----:B------:R-:W-:-:S07]  /*3650*/  IMAD R13, R14, R141, RZ ;  /* 0x0000008d0e0d7224 */ /* 0x000fce00078e02ff */
.L_x_84:
[----:B------:R-:W-:Y:S05]  /*3660*/  BSYNC B1 ;  /* 0x0000000000017941 */ /* 0x000fea0003800000 */
.L_x_83:
[----:B--2---:R-:W-:Y:S01]  /*3670*/  @!P5 IMAD R15, R112, R140, R13 ;  /* 0x0000008c700fd224 */ /* 0x004fe200078e020d */
[----:B------:R-:W-:Y:S04]  /*3680*/  BSSY B1, `(.L_x_85) ;  /* 0x0000006000017945 */ /* 0x000fe80003800000 */
[----:B------:R2:W-:Y:S01]  /*3690*/  @!P5 STG.E.U8 desc[UR38][R4.64+0x30], R15 ;  /* 0x0000300f0400d986 */ /* 0x0005e2000c101126 */
[----:B------:R-:W-:Y:S05]  /*36a0*/  @P4 BRA `(.L_x_86) ;  /* 0x00000000000c4947 */ /* 0x000fea0003800000 */
[----:B------:R-:W5:Y:S02]  /*36b0*/  LDG.E.U8 R148, desc[UR38][R8.64+0x31] ;  /* 0x0000312608947981 */ /* 0x000f64000c1e1100 */
[----:B-----5:R-:W-:-:S05]  /*36c0*/  PRMT R14, R148, 0x8880, RZ ;  /* 0x00008880940e7816 */ /* 0x020fca00000000ff */
[----:B------:R-:W-:-:S07]  /*36d0*/  IMAD R13, R14, R141, RZ ;  /* 0x0000008d0e0d7224 */ /* 0x000fce00078e02ff */
.L_x_86:
[----:B------:R-:W-:Y:S05]  /*36e0*/  BSYNC B1 ;  /* 0x0000000000017941 */ /* 0x000fea0003800000 */
.L_x_85:
        /* <DEDUP_REMOVED lines=13> */
.L_x_88:
[----:B------:R-:W-:Y:S05]  /*37c0*/  BSYNC B1 ;  /* 0x0000000000017941 */ /* 0x000fea0003800000 */
.L_x_87:
[----:B--2---:R-:W-:Y:S01]  /*37d0*/  @!P1 IMAD R15, R114, R140, R13 ;  /* 0x0000008c720f9224 */ /* 0x004fe200078e020d */
[----:B------:R-:W-:Y:S04]  /*37e0*/  BSSY B1, `(.L_x_89) ;  /* 0x0000006000017945 */ /* 0x000fe80003800000 */
[----:B------:R2:W-:Y:S01]  /*37f0*/  @!P1 STG.E.U8 desc[UR38][R6.64+0x30], R15 ;  /* 0x0000300f06009986 */ /* 0x0005e2000c101126 */
[----:B------:R-:W-:Y:S05]  /*3800*/  @P0 BRA `(.L_x_90) ;  /* 0x00000000000c0947 */ /* 0x000fea0003800000 */
[----:B------:R-:W5:Y:S02]  /*3810*/  LDG.E.U8 R148, desc[UR38][R10.64+0x31] ;  /* 0x000031260a947981 */ /* 0x000f64000c1e1100 */
[----:B-----5:R-:W-:-:S05]  /*3820*/  PRMT R14, R148, 0x8880, RZ ;  /* 0x00008880940e7816 */ /* 0x020fca00000000ff */
[----:B------:R-:W-:-:S07]  /*3830*/  IMAD R13, R14, R141, RZ ;  /* 0x0000008d0e0d7224 */ /* 0x000fce00078e02ff */
.L_x_90:
[----:B------:R-:W-:Y:S05]  /*3840*/  BSYNC B1 ;  /* 0x0000000000017941 */ /* 0x000fea0003800000 */
.L_x_89:
[----:B------:R-:W-:Y:S01]  /*3850*/  @!P0 IMAD R115, R115, R140, R13 ;  /* 0x0000008c73738224 */ /* 0x000fe200078e020d */
[----:B------:R-:W-:Y:S04]  /*3860*/  BSSY B1, `(.L_x_91) ;  /* 0x0000006000017945 */ /* 0x000fe80003800000 */
[----:B------:R0:W-:Y:S01]  /*3870*/  @!P0 STG.E.U8 desc[UR38][R6.64+0x31], R115 ;  /* 0x0000317306008986 */ /* 0x0001e2000c101126 */
[----:B------:R-:W-:Y:S05]  /*3880*/  @P5 BRA `(.L_x_92) ;  /* 0x00000000000c5947 */ /* 0x000fea0003800000 */
[----:B------:R-:W5:Y:S02]  /*3890*/  LDG.E.U8 R148, desc[UR38][R8.64+0x38] ;  /* 0x0000382608947981 */ /* 0x000f64000c1e1100 */
[----:B-----5:R-:W-:-:S05]  /*38a0*/  PRMT R14, R148, 0x8880, RZ ;  /* 0x00008880940e7816 */ /* 0x020fca00000000ff */
[----:B------:R-:W-:-:S07]  /*38b0*/  IMAD R13, R14, R141, RZ ;  /* 0x0000008d0e0d7224 */ /* 0x000fce00078e02ff */
.L_x_92:
[----:B------:R-:W-:Y:S05]  /*38c0*/  BSYNC B1 ;  /* 0x0000000000017941 */ /* 0x000fea0003800000 */
.L_x_91:
[----:B--2---:R-:W-:Y:S01]  /*38d0*/  @!P5 IMAD R15, R116, R140, R13 ;  /* 0x0000008c740fd224 */ /* 0x004fe200078e020d */
[----:B------:R-:W-:Y:S04]  /*38e0*/  BSSY B1, `(.L_x_93) ;  /* 0x0000006000017945 */ /* 0x000fe80003800000 */
[----:B------:R2:W-:Y:S01]  /*38f0*/  @!P5 STG.E.U8 desc[UR38][R4.64+0x38], R15 ;  /* 0x0000380f0400d986 */ /* 0x0005e2000c101126 */
[----:B------:R-:W-:Y:S05]  /*3900*/  @P4 BRA `(.L_x_94) ;  /* 0x00000000000c4947 */ /* 0x000fea0003800000 */
[----:B------:R-:W5:Y:S02]  /*3910*/  LDG.E.U8 R148, desc[UR38][R8.64+0x39] ;  /* 0x0000392608947981 */ /* 0x000f64000c1e1100 */
[----:B-----5:R-:W-:-:S05]  /*3920*/  PRMT R14, R148, 0x8880, RZ ;  /* 0x00008880940e7816 */ /* 0x020fca00000000ff */
[----:B------:R-:W-:-:S07]  /*3930*/  IMAD R13, R14, R141, RZ ;  /* 0x0000008d0e0d7224 */ /* 0x000fce00078e02ff */
.L_x_94:
[----:B------:R-:W-:Y:S05]  /*3940*/  BSYNC B1 ;  /* 0x0000000000017941 */ /* 0x000fea0003800000 */
.L_x_93:
        /* <DEDUP_REMOVED lines=13> */
.L_x_96:
[----:B------:R-:W-:Y:S05]  /*3a20*/  BSYNC B1 ;  /* 0x0000000000017941 */ /* 0x000fea0003800000 */
.L_x_95:
[----:B--2---:R-:W-:Y:S01]  /*3a30*/  @!P3 IMAD R15, R118, R140, R13 ;  /* 0x0000008c760fb224 */ /* 0x004fe200078e020d */
[----:B------:R-:W-:Y:S04]  /*3a40*/  BSSY B1, `(.L_x_97) ;  /* 0x0000006000017945 */ /* 0x000fe80003800000 */
[----:B------:R2:W-:Y:S01]  /*3a50*/  @!P3 STG.E.U8 desc[UR38][R6.64+0x38], R15 ;  /* 0x0000380f0600b986 */ /* 0x0005e2000c101126 */
[----:B------:R-:W-:Y:S05]  /*3a60*/  @P2 BRA `(.L_x_98) ;  /* 0x00000000000c2947 */ /* 0x000fea0003800000 */
[----:B------:R-:W5:Y:S02]  /*3a70*/  LDG.E.U8 R148, desc[UR38][R10.64+0x39] ;  /* 0x000039260a947981 */ /* 0x000f64000c1e1100 */
[----:B-----5:R-:W-:-:S05]  /*3a80*/  PRMT R14, R148, 0x8880, RZ ;  /* 0x00008880940e7816 */ /* 0x020fca00000000ff */
[----:B------:R-:W-:-:S07]  /*3a90*/  IMAD R13, R14, R141, RZ ;  /* 0x0000008d0e0d7224 */ /* 0x000fce00078e02ff */
.L_x_98:
[----:B------:R-:W-:Y:S05]  /*3aa0*/  BSYNC B1 ;  /* 0x0000000000017941 */ /* 0x000fea0003800000 */
.L_x_97:
[----:B------:R-:W-:Y:S01]  /*3ab0*/  @!P2 IMAD R119, R119, R140, R13 ;  /* 0x0000008c7777a224 */ /* 0x000fe200078e020d */
[----:B------:R-:W-:Y:S04]  /*3ac0*/  BSSY B1, `(.L_x_99) ;  /* 0x0000006000017945 */ /* 0x000fe80003800000 */
[----:B------:R0:W-:Y:S01]  /*3ad0*/  @!P2 STG.E.U8 desc[UR38][R6.64+0x39], R119 ;  /* 0x000039770600a986 */ /* 0x0001e2000c101126 */
[----:B------:R-:W-:Y:S05]  /*3ae0*/  @P5 BRA `(.L_x_100) ;  /* 0x00000000000c5947 */ /* 0x000fea0003800000 */
[----:B------:R-:W5:Y:S02]  /*3af0*/  LDG.E.U8 R148, desc[UR38][R8.64+0x40] ;  /* 0x0000402608947981 */ /* 0x000f64000c1e1100 */
[----:B-----5:R-:W-:-:S05]  /*3b00*/  PRMT R14, R148, 0x8880, RZ ;  /* 0x00008880940e7816 */ /* 0x020fca00000000ff */
[----:B------:R-:W-:-:S07]  /*3b10*/  IMAD R13, R14, R141, RZ ;  /* 0x0000008d0e0d7224 */ /* 0x000fce00078e02ff */
.L_x_100:
[----:B------:R-:W-:Y:S05]  /*3b20*/  BSYNC B1 ;  /* 0x0000000000017941 */ /* 0x000fea0003800000 */
.L_x_99:
[----:B--2---:R-:W-:Y:S01]  /*3b30*/  @!P5 IMAD R15, R88, R140, R13 ;  /* 0x0000008c580fd224 */ /* 0x004fe200078e020d */
[----:B------:R-:W-:Y:S04]  /*3b40*/  BSSY B1, `(.L_x_101) ;  /* 0x0000006000017945 */ /* 0x000fe80003800000 */
[----:B------:R2:W-:Y:S01]  /*3b50*/  @!P5 STG.E.U8 desc[UR38][R4.64+0x40], R15 ;  /* 0x0000400f0400d986 */ /* 0x0005e2000c101126 */
[----:B------:R-:W-:Y:S05]  /*3b60*/  @P4 BRA `(.L_x_102) ;  /* 0x00000000000c4947 */ /* 0x000fea0003800000 */
[----:B------:R-:W5:Y:S02]  /*3b70*/  LDG.E.U8 R148, desc[UR38][R8.64+0x41] ;  /* 0x0000412608947981 */ /* 0x000f64000c1e1100 */
[----:B-----5:R-:W-:-:S05]  /*3b80*/  PRMT R14, R148, 0x8880, RZ ;  /* 0x00008880940e7816 */ /* 0x020fca00000000ff */
[----:B------:R-:W-:-:S07]  /*3b90*/  IMAD R13, R14, R141, RZ ;  /* 0x0000008d0e0d7224 */ /* 0x000fce00078e02ff */
.L_x_102:
[----:B------:R-:W-:Y:S05]  /*3ba0*/  BSYNC B1 ;  /* 0x0000000000017941 */ /* 0x000fea0003800000 */
.L_x_101:
        /* <DEDUP_REMOVED lines=13> */
.L_x_104:
[----:B------:R-:W-:Y:S05]  /*3c80*/  BSYNC B1 ;  /* 0x0000000000017941 */ /* 0x000fea0003800000 */
.L_x_103:
[----:B--2---:R-:W-:Y:S01]  /*3c90*/  @!P1 IMAD R15, R90, R140, R13 ;  /* 0x0000008c5a0f9224 */ /* 0x004fe200078e020d */
[----:B------:R-:W-:Y:S04]  /*3ca0*/  BSSY B1, `(.L_x_105) ;  /* 0x0000006000017945 */ /* 0x000fe80003800000 */
[----:B------:R2:W-:Y:S01]  /*3cb0*/  @!P1 STG.E.U8 desc[UR38][R6.64+0x40], R15 ;  /* 0x0000400f06009986 */ /* 0x0005e2000c101126 */
[----:B------:R-:W-:Y:S05]  /*3cc0*/  @P0 BRA `(.L_x_106) ;  /* 0x00000000000c0947 */ /* 0x000fea0003800000 */
[----:B------:R-:W5:Y:S02]  /*3cd0*/  LDG.E.U8 R148, desc[UR38][R10.64+0x41] ;  /* 0x000041260a947981 */ /* 0x000f64000c1e1100 */
[----:B-----5:R-:W-:-:S05]  /*3ce0*/  PRMT R14, R148, 0x8880, RZ ;  /* 0x00008880940e7816 */ /* 0x020fca00000000ff */
[----:B------:R-:W-:-:S07]  /*3cf0*/  IMAD R13, R14, R141, RZ ;  /* 0x0000008d0e0d7224 */ /* 0x000fce00078e02ff */
.L_x_106:
[----:B------:R-:W-:Y:S05]  /*3d00*/  BSYNC B1 ;  /* 0x0000000000017941 */ /* 0x000fea0003800000 */
.L_x_105:
[----:B------:R-:W-:Y:S01]  /*3d10*/  @!P0 IMAD R91, R91, R140, R13 ;  /* 0x0000008c5b5b8224 */ /* 0x000fe200078e020d */
[----:B------:R-:W-:Y:S04]  /*3d20*/  BSSY B1, `(.L_x_107) ;  /* 0x0000006000017945 */ /* 0x000fe80003800000 */
[----:B------:R0:W-:Y:S01]  /*3d30*/  @!P0 STG.E.U8 desc[UR38][R6.64+0x41], R91 ;  /* 0x0000415b06008986 */ /* 0x0001e2000c101126 */
[----:B------:R-:W-:Y:S05]  /*3d40*/  @P5 BRA `(.L_x_108) ;  /* 0x00000000000c5947 */ /* 0x000fea0003800000 */
[----:B------:R-:W5:Y:S02]  /*3d50*/  LDG.E.U8 R148, desc[UR38][R8.64+0x48] ;  /* 0x0000482608947981 */ /* 0x000f64000c1e1100 */
[----:B-----5:R-:W-:-:S05]  /*3d60*/  PRMT R14, R148, 0x8880, RZ ;  /* 0x00008880940e7816 */ /* 0x020fca00000000ff */
[----:B------:R-:W-:-:S07]  /*3d70*/  IMAD R13, R14, R141, RZ ;  /* 0x0000008d0e0d7224 */ /* 0x000fce00078e02ff */
.L_x_108:
[----:B------:R-:W-:Y:S05]  /*3d80*/  BSYNC B1 ;  /* 0x0000000000017941 */ /* 0x000fea0003800000 */
.L_x_107:
[----:B--2---:R-:W-:Y:S01]  /*3d90*/  @!P5 IMAD R15, R92, R140, R13 ;  /* 0x0000008c5c0fd224 */ /* 0x004fe200078e020d */
[----:B------:R-:W-:Y:S04]  /*3da0*/  BSSY B1, `(.L_x_109) ;  /* 0x0000006000017945 */ /* 0x000fe80003800000 */
[----:B------:R2:W-:Y:S01]  /*3db0*/  @!P5 STG.E.U8 desc[UR38][R4.64+0x48], R15 ;  /* 0x0000480f0400d986 */ /* 0x0005e2000c101126 */
[----:B------:R-:W-:Y:S05]  /*3dc0*/  @P4 BRA `(.L_x_110) ;  /* 0x00000000000c4947 */ /* 0x000fea0003800000 */
[----:B------:R-:W5:Y:S02]  /*3dd0*/  LDG.E.U8 R148, desc[UR38][R8.64+0x49] ;  /* 0x0000492608947981 */ /* 0x000f64000c1e1100 */
[----:B-----5:R-:W-:-:S05]  /*3de0*/  PRMT R14, R148, 0x8880, RZ ;  /* 0x00008880940e7816 */ /* 0x020fca00000000ff */
[----:B------:R-:W-:-:S07]  /*3df0*/  IMAD R13, R14, R141, RZ ;  /* 0x0000008d0e0d7224 */ /* 0x000fce00078e02ff */
.L_x_110:
[----:B------:R-:W-:Y:S05]  /*3e00*/  BSYNC B1 ;  /* 0x0000000000017941 */ /* 0x000fea0003800000 */
.L_x_109:
        /* <DEDUP_REMOVED lines=13> */
.L_x_112:
[----:B------:R-:W-:Y:S05]  /*3ee0*/  BSYNC B1 ;  /* 0x0000000000017941 */ /* 0x000fea0003800000 */
.L_x_111:
[----:B--2---:R-:W-:Y:S01]  /*3ef0*/  @!P3 IMAD R15, R94, R140, R13 ;  /* 0x0000008c5e0fb224 */ /* 0x004fe200078e020d */
[----:B------:R-:W-:Y:S04]  /*3f00*/  BSSY B1, `(.L_x_113) ;  /* 0x0000006000017945 */ /* 0x000fe80003800000 */
[----:B------:R2:W-:Y:S01]  /*3f10*/  @!P3 STG.E.U8 desc[UR38][R6.64+0x48], R15 ;  /* 0x0000480f0600b986 */ /* 0x0005e2000c101126 */
[----:B------:R-:W-:Y:S05]  /*3f20*/  @P2 BRA `(.L_x_114) ;  /* 0x00000000000c2947 */ /* 0x000fea0003800000 */
[----:B------:R-:W5:Y:S02]  /*3f30*/  LDG.E.U8 R148, desc[UR38][R10.64+0x49] ;  /* 0x000049260a947981 */ /* 0x000f64000c1e1100 */
[----:B-----5:R-:W-:-:S05]  /*3f40*/  PRMT R14, R148, 0x8880, RZ ;  /* 0x00008880940e7816 */ /* 0x020fca00000000ff */
[----:B------:R-:W-:-:S07]  /*3f50*/  IMAD R13, R14, R141, RZ ;  /* 0x0000008d0e0d7224 */ /* 0x000fce00078e02ff */
.L_x_114:
[----:B------:R-:W-:Y:S05]  /*3f60*/  BSYNC B1 ;  /* 0x0000000000017941 */ /* 0x000fea0003800000 */
.L_x_113:
[----:B------:R-:W-:Y:S01]  /*3f70*/  @!P2 IMAD R95, R95, R140, R13 ;  /* 0x0000008c5f5fa224 */ /* 0x000fe200078e020d */
[----:B------:R-:W-:Y:S04]  /*3f80*/  BSSY B1, `(.L_x_115) ;  /* 0x0000006000017945 */ /* 0x000fe80003800000 */
[----:B------:R0:W-:Y:S01]  /*3f90*/  @!P2 STG.E.U8 desc[UR38][R6.64+0x49], R95 ;  /* 0x0000495f0600a986 */ /* 0x0001e2000c101126 */
[----:B------:R-:W-:Y:S05]  /*3fa0*/  @P5 BRA `(.L_x_116) ;  /* 0x00000000000c5947 */ /* 0x000fea0003800000 */
[----:B------:R-:W5:Y:S02]  /*3fb0*/  LDG.E.U8 R148, desc[UR38][R8.64+0x50] ;  /* 0x0000502608947981 */ /* 0x000f64000c1e1100 */
[----:B-----5:R-:W-:-:S05]  /*3fc0*/  PRMT R14, R148, 0x8880, RZ ;  /* 0x00008880940e7816 */ /* 0x020fca00000000ff */
[----:B------:R-:W-:-:S07]  /*3fd0*/  IMAD R13, R14, R141, RZ ;  /* 0x0000008d0e0d7224 */ /* 0x000fce00078e02ff */
.L_x_116:
[----:B------:R-:W-:Y:S05]  /*3fe0*/  BSYNC B1 ;  /* 0x0000000000017941 */ /* 0x000fea0003800000 */
.L_x_115:
[----:B--2---:R-:W-:Y:S01]  /*3ff0*/  @!P5 IMAD R15, R96, R140, R13 ;  /* 0x0000008c600fd224 */ /* 0x004fe200078e020d */
[----:B------:R-:W-:Y:S04]  /*4000*/  BSSY B1, `(.L_x_117) ;  /* 0x0000006000017945 */ /* 0x000fe80003800000 */
[----:B------:R2:W-:Y:S01]  /*4010*/  @!P5 STG.E.U8 desc[UR38][R4.64+0x50], R15 ;  /* 0x0000500f0400d986 */ /* 0x0005e2000c101126 */
[----:B------:R-:W-:Y:S05]  /*4020*/  @P4 BRA `(.L_x_118) ;  /* 0x00000000000c4947 */ /* 0x000fea0003800000 */
[----:B------:R-:W5:Y:S02]  /*4030*/  LDG.E.U8 R148, desc[UR38][R8.64+0x51] ;  /* 0x0000512608947981 */ /* 0x000f64000c1e1100 */
[----:B-----5:R-:W-:-:S05]  /*4040*/  PRMT R14, R148, 0x8880, RZ ;  /* 0x00008880940e7816 */ /* 0x020fca00000000ff */
[----:B------:R-:W-:-:S07]  /*4050*/  IMAD R13, R14, R141, RZ ;  /* 0x0000008d0e0d7224 */ /* 0x000fce00078e02ff */
.L_x_118:
[----:B------:R-:W-:Y:S05]  /*4060*/  BSYNC B1 ;  /* 0x0000000000017941 */ /* 0x000fea0003800000 */
.L_x_117:
        /* <DEDUP_REMOVED lines=13> */
.L_x_120:
[----:B------:R-:W-:Y:S05]  /*4140*/  BSYNC B1 ;  /* 0x0000000000017941 */ /* 0x000fea0003800000 */
.L_x_119:
[----:B--2---:R-:W-:Y:S01]  /*4150*/  @!P1 IMAD R15, R98, R140, R13 ;  /* 0x0000008c620f9224 */ /* 0x004fe200078e020d */
[----:B------:R-:W-:Y:S04]  /*4160*/  BSSY B1, `(.L_x_121) ;  /* 0x0000006000017945 */ /* 0x000fe80003800000 */
[----:B------:R2:W-:Y:S01]  /*4170*/  @!P1 STG.E.U8 desc[UR38][R6.64+0x50], R15 ;  /* 0x0000500f06009986 */ /* 0x0005e2000c101126 */
[----:B------:R-:W-:Y:S05]  /*4180*/  @P0 BRA `(.L_x_122) ;  /* 0x00000000000c0947 */ /* 0x000fea0003800000 */
[----:B------:R-:W5:Y:S02]  /*4190*/  LDG.E.U8 R148, desc[UR38][R10.64+0x51] ;  /* 0x000051260a947981 */ /* 0x000f64000c1e1100 */
[----:B-----5:R-:W-:-:S05]  /*41a0*/  PRMT R14, R148, 0x8880, RZ ;  /* 0x00008880940e7816 */ /* 0x020fca00000000ff */
[----:B------:R-:W-:-:S07]  /*41b0*/  IMAD R13, R14, R141, RZ ;  /* 0x0000008d0e0d7224 */ /* 0x000fce00078e02ff */
.L_x_122:
[----:B------:R-:W-:Y:S05]  /*41c0*/  BSYNC B1 ;  /* 0x0000000000017941 */ /* 0x000fea0003800000 */
.L_x_121:
[----:B------:R-:W-:Y:S01]  /*41d0*/  @!P0 IMAD R99, R99, R140, R13 ;  /* 0x0000008c63638224 */ /* 0x000fe200078e020d */
[----:B------:R-:W-:Y:S04]  /*41e0*/  BSSY B1, `(.L_x_123) ;  /* 0x0000006000017945 */ /* 0x000fe80003800000 */
[----:B------:R0:W-:Y:S01]  /*41f0*/  @!P0 STG.E.U8 desc[UR38][R6.64+0x51], R99 ;  /* 0x0000516306008986 */ /* 0x0001e2000c101126 */
[----:B------:R-:W-:Y:S05]  /*4200*/  @P5 BRA `(.L_x_124) ;  /* 0x00000000000c5947 */ /* 0x000fea0003800000 */
[----:B------:R-:W5:Y:S02]  /*4210*/  LDG.E.U8 R148, desc[UR38][R8.64+0x58] ;  /* 0x0000582608947981 */ /* 0x000f64000c1e1100 */
[----:B-----5:R-:W-:-:S05]  /*4220*/  PRMT R14, R148, 0x8880, RZ ;  /* 0x00008880940e7816 */ /* 0x020fca00000000ff */
[----:B------:R-:W-:-:S07]  /*4230*/  IMAD R13, R14, R141, RZ ;  /* 0x0000008d0e0d7224 */ /* 0x000fce00078e02ff */
.L_x_124:
[----:B------:R-:W-:Y:S05]  /*4240*/  BSYNC B1 ;  /* 0x0000000000017941 */ /* 0x000fea0003800000 */
.L_x_123:
[----:B--2---:R-:W-:Y:S01]  /*4250*/  @!P5 IMAD R15, R100, R140, R13 ;  /* 0x0000008c640fd224 */ /* 0x004fe200078e020d */
[----:B------:R-:W-:Y:S04]  /*4260*/  BSSY B1, `(.L_x_125) ;  /* 0x0000006000017945 */ /* 0x000fe80003800000 */
[----:B------:R2:W-:Y:S01]  /*4270*/  @!P5 STG.E.U8 desc[UR38][R4.64+0x58], R15 ;  /* 0x0000580f0400d986 */ /* 0x0005e2000c101126 */
[----:B------:R-:W-:Y:S05]  /*4280*/  @P4 BRA `(.L_x_126) ;  /* 0x00000000000c4947 */ /* 0x000fea0003800000 */
[----:B------:R-:W5:Y:S02]  /*4290*/  LDG.E.U8 R148, desc[UR38][R8.64+0x59] ;  /* 0x0000592608947981 */ /* 0x000f64000c1e1100 */
[----:B-----5:R-:W-:-:S05]  /*42a0*/  PRMT R14, R148, 0x8880, RZ ;  /* 0x00008880940e7816 */ /* 0x020fca00000000ff */
[----:B------:R-:W-:-:S07]  /*42b0*/  IMAD R13, R14, R141, RZ ;  /* 0x0000008d0e0d7224 */ /* 0x000fce00078e02ff */
.L_x_126:
[----:B------:R-:W-:Y:S05]  /*42c0*/  BSYNC B1 ;  /* 0x0000000000017941 */ /* 0x000fea0003800000 */
.L_x_125:
        /* <DEDUP_REMOVED lines=13> */
.L_x_128:
[----:B------:R-:W-:Y:S05]  /*43a0*/  BSYNC B1 ;  /* 0x0000000000017941 */ /* 0x000fea0003800000 */
.L_x_127:
[----:B--2---:R-:W-:Y:S01]  /*43b0*/  @!P3 IMAD R15, R102, R140, R13 ;  /* 0x0000008c660fb224 */ /* 0x004fe200078e020d */
[----:B------:R-:W-:Y:S04]  /*43c0*/  BSSY B1, `(.L_x_129) ;  /* 0x0000006000017945 */ /* 0x000fe80003800000 */
[----:B------:R2:W-:Y:S01]  /*43d0*/  @!P3 STG.E.U8 desc[UR38][R6.64+0x58], R15 ;  /* 0x0000580f0600b986 */ /* 0x0005e2000c101126 */
[----:B------:R-:W-:Y:S05]  /*43e0*/  @P2 BRA `(.L_x_130) ;  /* 0x00000000000c2947 */ /* 0x000fea0003800000 */
[----:B------:R-:W5:Y:S02]  /*43f0*/  LDG.E.U8 R148, desc[UR38][R10.64+0x59] ;  /* 0x000059260a947981 */ /* 0x000f64000c1e1100 */
[----:B-----5:R-:W-:-:S05]  /*4400*/  PRMT R14, R148, 0x8880, RZ ;  /* 0x00008880940e7816 */ /* 0x020fca00000000ff */
[----:B------:R-:W-:-:S07]  /*4410*/  IMAD R13, R14, R141, RZ ;  /* 0x0000008d0e0d7224 */ /* 0x000fce00078e02ff */
.L_x_130:
[----:B------:R-:W-:Y:S05]  /*4420*/  BSYNC B1 ;  /* 0x0000000000017941 */ /* 0x000fea0003800000 */
.L_x_129:
[----:B------:R-:W-:Y:S01]  /*4430*/  @!P2 IMAD R103, R103, R140, R13 ;  /* 0x0000008c6767a224 */ /* 0x000fe200078e020d */
[----:B------:R-:W-:Y:S04]  /*4440*/  BSSY B1, `(.L_x_131) ;  /* 0x0000006000017945 */ /* 0x000fe80003800000 */
[----:B------:R0:W-:Y:S01]  /*4450*/  @!P2 STG.E.U8 desc[UR38][R6.64+0x59], R103 ;  /* 0x000059670600a986 */ /* 0x0001e2000c101126 */
[----:B------:R-:W-:Y:S05]  /*4460*/  @P5 BRA `(.L_x_132) ;  /* 0x00000000000c5947 */ /* 0x000fea0003800000 */
[----:B------:R-:W5:Y:S02]  /*4470*/  LDG.E.U8 R148, desc[UR38][R8.64+0x60] ;  /* 0x0000602608947981 */ /* 0x000f64000c1e1100 */
[----:B-----5:R-:W-:-:S05]  /*4480*/  PRMT R14, R148, 0x8880, RZ ;  /* 0x00008880940e7816 */ /* 0x020fca00000000ff */
[----:B------:R-:W-:-:S07]  /*4490*/  IMAD R13, R14, R141, RZ ;  /* 0x0000008d0e0d7224 */ /* 0x000fce00078e02ff */
.L_x_132:
[----:B------:R-:W-:Y:S05]  /*44a0*/  BSYNC B1 ;  /* 0x0000000000017941 */ /* 0x000fea0003800000 */
.L_x_131:
[----:B--2---:R-:W-:Y:S01]  /*44b0*/  @!P5 IMAD R15, R72, R140, R13 ;  /* 0x0000008c480fd224 */ /* 0x004fe200078e020d */
[----:B------:R-:W-:Y:S04]  /*44c0*/  BSSY B1, `(.L_x_133) ;  /* 0x0000006000017945 */ /* 0x000fe80003800000 */
[----:B------:R2:W-:Y:S01]  /*44d0*/  @!P5 STG.E.U8 desc[UR38][R4.64+0x60], R15 ;  /* 0x0000600f0400d986 */ /* 0x0005e2000c101126 */
[----:B------:R-:W-:Y:S05]  /*44e0*/  @P4 BRA `(.L_x_134) ;  /* 0x00000000000c4947 */ /* 0x000fea0003800000 */
[----:B------:R-:W5:Y:S02]  /*44f0*/  LDG.E.U8 R148, desc[UR38][R8.64+0x61] ;  /* 0x0000612608947981 */ /* 0x000f64000c1e1100 */
[----:B-----5:R-:W-:-:S05]  /*4500*/  PRMT R14, R148, 0x8880, RZ ;  /* 0x00008880940e7816 */ /* 0x020fca00000000ff */
[----:B------:R-:W-:-:S07]  /*4510*/  IMAD R13, R14, R141, RZ ;  /* 0x0000008d0e0d7224 */ /* 0x000fce00078e02ff */
.L_x_134:
[----:B------:R-:W-:Y:S05]  /*4520*/  BSYNC B1 ;  /* 0x0000000000017941 */ /* 0x000fea0003800000 */
.L_x_133:
        /* <DEDUP_REMOVED lines=13> */
.L_x_136:
[----:B------:R-:W-:Y:S05]  /*4600*/  BSYNC B1 ;  /* 0x0000000000017941 */ /* 0x000fea0003800000 */
.L_x_135:
[----:B--2---:R-:W-:Y:S01]  /*4610*/  @!P1 IMAD R15, R74, R140, R13 ;  /* 0x0000008c4a0f9224 */ /* 0x004fe200078e020d */
[----:B------:R-:W-:Y:S04]  /*4620*/  BSSY B1, `(.L_x_137) ;  /* 0x0000006000017945 */ /* 0x000fe80003800000 */
[----:B------:R2:W-:Y:S01]  /*4630*/  @!P1 STG.E.U8 desc[UR38][R6.64+0x60], R15 ;  /* 0x0000600f06009986 */ /* 0x0005e2000c101126 */
[----:B------:R-:W-:Y:S05]  /*4640*/  @P0 BRA `(.L_x_138) ;  /* 0x00000000000c0947 */ /* 0x000fea0003800000 */
[----:B------:R-:W5:Y:S02]  /*4650*/  LDG.E.U8 R148, desc[UR38][R10.64+0x61] ;  /* 0x000061260a947981 */ /* 0x000f64000c1e1100 */
[----:B-----5:R-:W-:-:S05]  /*4660*/  PRMT R14, R148, 0x8880, RZ ;  /* 0x00008880940e7816 */ /* 0x020fca00000000ff */
[----:B------:R-:W-:-:S07]  /*4670*/  IMAD R13, R14, R141, RZ ;  /* 0x0000008d0e0d7224 */ /* 0x000fce00078e02ff */
.L_x_138:
[----:B------:R-:W-:Y:S05]  /*4680*/  BSYNC B1 ;  /* 0x0000000000017941 */ /* 0x000fea0003800000 */
.L_x_137:
[----:B------:R-:W-:Y:S01]  /*4690*/  @!P0 IMAD R75, R75, R140, R13 ;  /* 0x0000008c4b4b8224 */ /* 0x000fe200078e020d */
[----:B------:R-:W-:Y:S04]  /*46a0*/  BSSY B1, `(.L_x_139) ;  /* 0x0000006000017945 */ /* 0x000fe80003800000 */
[----:B------:R0:W-:Y:S01]  /*46b0*/  @!P0 STG.E.U8 desc[UR38][R6.64+0x61], R75 ;  /* 0x0000614b06008986 */ /* 0x0001e2000c101126 */
[----:B------:R-:W-:Y:S05]  /*46c0*/  @P5 BRA `(.L_x_140) ;  /* 0x00000000000c5947 */ /* 0x000fea0003800000 */
[----:B------:R-:W5:Y:S02]  /*46d0*/  LDG.E.U8 R148, desc[UR38][R8.64+0x68] ;  /* 0x0000682608947981 */ /* 0x000f64000c1e1100 */
[----:B-----5:R-:W-:-:S05]  /*46e0*/  PRMT R14, R148, 0x8880, RZ ;  /* 0x00008880940e7816 */ /* 0x020fca00000000ff */
[----:B------:R-:W-:-:S07]  /*46f0*/  IMAD R13, R14, R141, RZ ;  /* 0x0000008d0e0d7224 */ /* 0x000fce00078e02ff */
.L_x_140:
[----:B------:R-:W-:Y:S05]  /*4700*/  BSYNC B1 ;  /* 0x0000000000017941 */ /* 0x000fea0003800000 */
.L_x_139:
[----:B--2---:R-:W-:Y:S01]  /*4710*/  @!P5 IMAD R15, R76, R140, R13 ;  /* 0x0000008c4c0fd224 */ /* 0x004fe200078e020d */
[----:B------:R-:W-:Y:S04]  /*4720*/  BSSY B1, `(.L_x_141) ;  /* 0x0000006000017945 */ /* 0x000fe80003800000 */
[----:B------:R2:W-:Y:S01]  /*4730*/  @!P5 STG.E.U8 desc[UR38][R4.64+0x68], R15 ;  /* 0x0000680f0400d986 */ /* 0x0005e2000c101126 */
[----:B------:R-:W-:Y:S05]  /*4740*/  @P4 BRA `(.L_x_142) ;  /* 0x00000000000c4947 */ /* 0x000fea0003800000 */
[----:B------:R-:W5:Y:S02]  /*4750*/  LDG.E.U8 R148, desc[UR38][R8.64+0x69] ;  /* 0x0000692608947981 */ /* 0x000f64000c1e1100 */
[----:B-----5:R-:W-:-:S05]  /*4760*/  PRMT R14, R148, 0x8880, RZ ;  /* 0x00008880940e7816 */ /* 0x020fca00000000ff */
[----:B------:R-:W-:-:S07]  /*4770*/  IMAD R13, R14, R141, RZ ;  /* 0x0000008d0e0d7224 */ /* 0x000fce00078e02ff */
.L_x_142:
[----:B------:R-:W-:Y:S05]  /*4780*/  BSYNC B1 ;  /* 0x0000000000017941 */ /* 0x000fea0003800000 */
.L_x_141:
        /* <DEDUP_REMOVED lines=13> */
.L_x_144:
[----:B------:R-:W-:Y:S05]  /*4860*/  BSYNC B1 ;  /* 0x0000000000017941 */ /* 0x000fea0003800000 */
.L_x_143:
[----:B--2---:R-:W-:Y:S01]  /*4870*/  @!P3 IMAD R15, R78, R140, R13 ;  /* 0x0000008c4e0fb224 */ /* 0x004fe200078e020d */
[----:B------:R-:W-:Y:S04]  /*4880*/  BSSY B1, `(.L_x_145) ;  /* 0x0000006000017945 */ /* 0x000fe80003800000 */
[----:B------:R2:W-:Y:S01]  /*4890*/  @!P3 STG.E.U8 desc[UR38][R6.64+0x68], R15 ;  /* 0x0000680f0600b986 */ /* 0x0005e2000c101126 */
[----:B------:R-:W-:Y:S05]  /*48a0*/  @P2 BRA `(.L_x_146) ;  /* 0x00000000000c2947 */ /* 0x000fea0003800000 */
[----:B------:R-:W5:Y:S02]  /*48b0*/  LDG.E.U8 R148, desc[UR38][R10.64+0x69] ;  /* 0x000069260a947981 */ /* 0x000f64000c1e1100 */
[----:B-----5:R-:W-:-:S05]  /*48c0*/  PRMT R14, R148, 0x8880, RZ ;  /* 0x00008880940e7816 */ /* 0x020fca00000000ff */
[----:B------:R-:W-:-:S07]  /*48d0*/  IMAD R13, R14, R141, RZ ;  /* 0x0000008d0e0d7224 */ /* 0x000fce00078e02ff */
.L_x_146:
[----:B------:R-:W-:Y:S05]  /*48e0*/  BSYNC B1 ;  /* 0x0000000000017941 */ /* 0x000fea0003800000 */
.L_x_145:
[----:B------:R-:W-:Y:S01]  /*48f0*/  @!P2 IMAD R79, R79, R140, R13 ;  /* 0x0000008c4f4fa224 */ /* 0x000fe200078e020d */
[----:B------:R-:W-:Y:S04]  /*4900*/  BSSY B1, `(.L_x_147) ;  /* 0x0000006000017945 */ /* 0x000fe80003800000 */
[----:B------:R0:W-:Y:S01]  /*4910*/  @!P2 STG.E.U8 desc[UR38][R6.64+0x69], R79 ;  /* 0x0000694f0600a986 */ /* 0x0001e2000c101126 */
[----:B------:R-:W-:Y:S05]  /*4920*/  @P5 BRA `(.L_x_148) ;  /* 0x00000000000c5947 */ /* 0x000fea0003800000 */
[----:B------:R-:W5:Y:S02]  /*4930*/  LDG.E.U8 R148, desc[UR38][R8.64+0x70] ;  /* 0x0000702608947981 */ /* 0x000f64000c1e1100 */
[----:B-----5:R-:W-:-:S05]  /*4940*/  PRMT R14, R148, 0x8880, RZ ;  /* 0x00008880940e7816 */ /* 0x020fca00000000ff */
[----:B------:R-:W-:-:S07]  /*4950*/  IMAD R13, R14, R141, RZ ;  /* 0x0000008d0e0d7224 */ /* 0x000fce00078e02ff */
.L_x_148:
[----:B------:R-:W-:Y:S05]  /*4960*/  BSYNC B1 ;  /* 0x0000000000017941 */ /* 0x000fea0003800000 */
.L_x_147:
[----:B--2---:R-:W-:Y:S01]  /*4970*/  @!P5 IMAD R15, R80, R140, R13 ;  /* 0x0000008c500fd224 */ /* 0x004fe200078e020d */
[----:B------:R-:W-:Y:S04]  /*4980*/  BSSY B1, `(.L_x_149) ;  /* 0x0000006000017945 */ /* 0x000fe80003800000 */
[----:B------:R2:W-:Y:S01]  /*4990*/  @!P5 STG.E.U8 desc[UR38][R4.64+0x70], R15 ;  /* 0x0000700f0400d986 */ /* 0x0005e2000c101126 */
[----:B------:R-:W-:Y:S05]  /*49a0*/  @P4 BRA `(.L_x_150) ;  /* 0x00000000000c4947 */ /* 0x000fea0003800000 */
[----:B------:R-:W5:Y:S02]  /*49b0*/  LDG.E.U8 R148, desc[UR38][R8.64+0x71] ;  /* 0x0000712608947981 */ /* 0x000f64000c1e1100 */
[----:B-----5:R-:W-:-:S05]  /*49c0*/  PRMT R14, R148, 0x8880, RZ ;  /* 0x00008880940e7816 */ /* 0x020fca00000000ff */
[----:B------:R-:W-:-:S07]  /*49d0*/  IMAD R13, R14, R141, RZ ;  /* 0x0000008d0e0d7224 */ /* 0x000fce00078e02ff */
.L_x_150:
[----:B------:R-:W-:Y:S05]  /*49e0*/  BSYNC B1 ;  /* 0x0000000000017941 */ /* 0x000fea0003800000 */
.L_x_149:
        /* <DEDUP_REMOVED lines=13> */
.L_x_152:
[----:B------:R-:W-:Y:S05]  /*4ac0*/  BSYNC B1 ;  /* 0x0000000000017941 */ /* 0x000fea0003800000 */
.L_x_151:
[----:B--2---:R-:W-:Y:S01]  /*4ad0*/  @!P1 IMAD R15, R82, R140, R13 ;  /* 0x0000008c520f9224 */ /* 0x004fe200078e020d */
[----:B------:R-:W-:Y:S04]  /*4ae0*/  BSSY B1, `(.L_x_153) ;  /* 0x0000006000017945 */ /* 0x000fe80003800000 */
[----:B------:R2:W-:Y:S01]  /*4af0*/  @!P1 STG.E.U8 desc[UR38][R6.64+0x70], R15 ;  /* 0x0000700f06009986 */ /* 0x0005e2000c101126 */
[----:B------:R-:W-:Y:S05]  /*4b00*/  @P0 BRA `(.L_x_154) ;  /* 0x00000000000c0947 */ /* 0x000fea0003800000 */
[----:B------:R-:W5:Y:S02]  /*4b10*/  LDG.E.U8 R148, desc[UR38][R10.64+0x71] ;  /* 0x000071260a947981 */ /* 0x000f64000c1e1100 */
[----:B-----5:R-:W-:-:S05]  /*4b20*/  PRMT R14, R148, 0x8880, RZ ;  /* 0x00008880940e7816 */ /* 0x020fca00000000ff */
[----:B------:R-:W-:-:S07]  /*4b30*/  IMAD R13, R14, R141, RZ ;  /* 0x0000008d0e0d7224 */ /* 0x000fce00078e02ff */
.L_x_154:
[----:B------:R-:W-:Y:S05]  /*4b40*/  BSYNC B1 ;  /* 0x0000000000017941 */ /* 0x000fea0003800000 */
.L_x_153:
[----:B------:R-:W-:Y:S01]  /*4b50*/  @!P0 IMAD R83, R83, R140, R13 ;  /* 0x0000008c53538224 */ /* 0x000fe200078e020d */
[----:B------:R-:W-:Y:S04]  /*4b60*/  BSSY B1, `(.L_x_155) ;  /* 0x0000006000017945 */ /* 0x000fe80003800000 */
[----:B------:R0:W-:Y:S01]  /*4b70*/  @!P0 STG.E.U8 desc[UR38][R6.64+0x71], R83 ;  /* 0x0000715306008986 */ /* 0x0001e2000c101126 */
[----:B------:R-:W-:Y:S05]  /*4b80*/  @P5 BRA `(.L_x_156) ;  /* 0x00000000000c5947 */ /* 0x000fea0003800000 */
[----:B------:R-:W5:Y:S02]  /*4b90*/  LDG.E.U8 R148, desc[UR38][R8.64+0x78] ;  /* 0x0000782608947981 */ /* 0x000f64000c1e1100 */
[----:B-----5:R-:W-:-:S05]  /*4ba0*/  PRMT R14, R148, 0x8880, RZ ;  /* 0x00008880940e7816 */ /* 0x020fca00000000ff */
[----:B------:R-:W-:-:S07]  /*4bb0*/  IMAD R13, R14, R141, RZ ;  /* 0x0000008d0e0d7224 */ /* 0x000fce00078e02ff */
.L_x_156:
[----:B------:R-:W-:Y:S05]  /*4bc0*/  BSYNC B1 ;  /* 0x0000000000017941 */ /* 0x000fea0003800000 */
.L_x_155:
[----:B--2---:R-:W-:Y:S01]  /*4bd0*/  @!P5 IMAD R15, R84, R140, R13 ;  /* 0x0000008c540fd224 */ /* 0x004fe200078e020d */
[----:B------:R-:W-:Y:S04]  /*4be0*/  BSSY B1, `(.L_x_157) ;  /* 0x0000006000017945 */ /* 0x000fe80003800000 */
[----:B------:R2:W-:Y:S01]  /*4bf0*/  @!P5 STG.E.U8 desc[UR38][R4.64+0x78], R15 ;  /* 0x0000780f0400d986 */ /* 0x0005e2000c101126 */
[----:B------:R-:W-:Y:S05]  /*4c00*/  @P4 BRA `(.L_x_158) ;  /* 0x00000000000c4947 */ /* 0x000fea0003800000 */
[----:B------:R-:W5:Y:S02]  /*4c10*/  LDG.E.U8 R148, desc[UR38][R8.64+0x79] ;  /* 0x0000792608947981 */ /* 0x000f64000c1e1100 */
[----:B-----5:R-:W-:-:S05]  /*4c20*/  PRMT R14, R148, 0x8880, RZ ;  /* 0x00008880940e7816 */ /* 0x020fca00000000ff */
[----:B------:R-:W-:-:S07]  /*4c30*/  IMAD R13, R14, R141, RZ ;  /* 0x0000008d0e0d7224 */ /* 0x000fce00078e02ff */
.L_x_158:
[----:B------:R-:W-:Y:S05]  /*4c40*/  BSYNC B1 ;  /* 0x0000000000017941 */ /* 0x000fea0003800000 */
.L_x_157:
        /* <DEDUP_REMOVED lines=13> */
.L_x_160:
[----:B------:R-:W-:Y:S05]  /*4d20*/  BSYNC B1 ;  /* 0x0000000000017941 */ /* 0x000fea0003800000 */
.L_x_159:
[----:B--2---:R-:W-:Y:S01]  /*4d30*/  @!P3 IMAD R15, R86, R140, R13 ;  /* 0x0000008c560fb224 */ /* 0x004fe200078e020d */
[----:B------:R-:W-:Y:S04]  /*4d40*/  BSSY B1, `(.L_x_161) ;  /* 0x0000006000017945 */ /* 0x000fe80003800000 */
[----:B------:R2:W-:Y:S01]  /*4d50*/  @!P3 STG.E.U8 desc[UR38][R6.64+0x78], R15 ;  /* 0x0000780f0600b986 */ /* 0x0005e2000c101126 */
[----:B------:R-:W-:Y:S05]  /*4d60*/  @P2 BRA `(.L_x_162) ;  /* 0x00000000000c2947 */ /* 0x000fea0003800000 */
[----:B------:R-:W5:Y:S02]  /*4d70*/  LDG.E.U8 R148, desc[UR38][R10.64+0x79] ;  /* 0x000079260a947981 */ /* 0x000f64000c1e1100 */
[----:B-----5:R-:W-:-:S05]  /*4d80*/  PRMT R14, R148, 0x8880, RZ ;  /* 0x00008880940e7816 */ /* 0x020fca00000000ff */
[----:B------:R-:W-:-:S07]  /*4d90*/  IMAD R13, R14, R141, RZ ;  /* 0x0000008d0e0d7224 */ /* 0x000fce00078e02ff */
.L_x_162:
[----:B------:R-:W-:Y:S05]  /*4da0*/  BSYNC B1 ;  /* 0x0000000000017941 */ /* 0x000fea0003800000 */
.L_x_161:
[----:B------:R-:W-:Y:S01]  /*4db0*/  @!P2 IMAD R87, R87, R140, R13 ;  /* 0x0000008c5757a224 */ /* 0x000fe200078e020d */
[----:B------:R-:W-:Y:S04]  /*4dc0*/  BSSY B1, `(.L_x_163) ;  /* 0x0000006000017945 */ /* 0x000fe80003800000 */
[----:B------:R0:W-:Y:S01]  /*4dd0*/  @!P2 STG.E.U8 desc[UR38][R6.64+0x79], R87 ;  /* 0x000079570600a986 */ /* 0x0001e2000c101126 */
[----:B------:R-:W-:Y:S05]  /*4de0*/  @P5 BRA `(.L_x_164) ;  /* 0x00000000000c5947 */ /* 0x000fea0003800000 */
[----:B------:R-:W5:Y:S02]  /*4df0*/  LDG.E.U8 R148, desc[UR38][R8.64+0x80] ;  /* 0x0000802608947981 */ /* 0x000f64000c1e1100 */
[----:B-----5:R-:W-:-:S05]  /*4e00*/  PRMT R14, R148, 0x8880, RZ ;  /* 0x00008880940e7816 */ /* 0x020fca00000000ff */
[----:B------:R-:W-:-:S07]  /*4e10*/  IMAD R13, R14, R141, RZ ;  /* 0x0000008d0e0d7224 */ /* 0x000fce00078e02ff */
.L_x_164:
[----:B------:R-:W-:Y:S05]  /*4e20*/  BSYNC B1 ;  /* 0x0000000000017941 */ /* 0x000fea0003800000 */
.L_x_163:
[----:B--2---:R-:W-:Y:S01]  /*4e30*/  @!P5 IMAD R15, R56, R140, R13 ;  /* 0x0000008c380fd224 */ /* 0x004fe200078e020d */
[----:B------:R-:W-:Y:S04]  /*4e40*/  BSSY B1, `(.L_x_165) ;  /* 0x0000006000017945 */ /* 0x000fe80003800000 */
[----:B------:R2:W-:Y:S01]  /*4e50*/  @!P5 STG.E.U8 desc[UR38][R4.64+0x80], R15 ;  /* 0x0000800f0400d986 */ /* 0x0005e2000c101126 */
[----:B------:R-:W-:Y:S05]  /*4e60*/  @P4 BRA `(.L_x_166) ;  /* 0x00000000000c4947 */ /* 0x000fea0003800000 */
[----:B------:R-:W5:Y:S02]  /*4e70*/  LDG.E.U8 R148, desc[UR38][R8.64+0x81] ;  /* 0x0000812608947981 */ /* 0x000f64000c1e1100 */
[----:B-----5:R-:W-:-:S05]  /*4e80*/  PRMT R14, R148, 0x8880, RZ ;  /* 0x00008880940e7816 */ /* 0x020fca00000000ff */
[----:B------:R-:W-:-:S07]  /*4e90*/  IMAD R13, R14, R141, RZ ;  /* 0x0000008d0e0d7224 */ /* 0x000fce00078e02ff */
.L_x_166:
[----:B------:R-:W-:Y:S05]  /*4ea0*/  BSYNC B1 ;  /* 0x0000000000017941 */ /* 0x000fea0003800000 */
.L_x_165:
        /* <DEDUP_REMOVED lines=13> */
.L_x_168:
[----:B------:R-:W-:Y:S05]  /*4f80*/  BSYNC B1 ;  /* 0x0000000000017941 */ /* 0x000fea0003800000 */
.L_x_167:
[----:B--2---:R-:W-:Y:S01]  /*4f90*/  @!P1 IMAD R15, R58, R140, R13 ;  /* 0x0000008c3a0f9224 */ /* 0x004fe200078e020d */
[----:B------:R-:W-:Y:S04]  /*4fa0*/  BSSY B1, `(.L_x_169) ;  /* 0x0000006000017945 */ /* 0x000fe80003800000 */
[----:B------:R2:W-:Y:S01]  /*4fb0*/  @!P1 STG.E.U8 desc[UR38][R6.64+0x80], R15 ;  /* 0x0000800f06009986 */ /* 0x0005e2000c101126 */
[----:B------:R-:W-:Y:S05]  /*4fc0*/  @P0 BRA `(.L_x_170) ;  /* 0x00000000000c0947 */ /* 0x000fea0003800000 */
[----:B------:R-:W5:Y:S02]  /*4fd0*/  LDG.E.U8 R148, desc[UR38][R10.64+0x81] ;  /* 0x000081260a947981 */ /* 0x000f64000c1e1100 */
[----:B-----5:R-:W-:-:S05]  /*4fe0*/  PRMT R14, R148, 0x8880, RZ ;  /* 0x00008880940e7816 */ /* 0x020fca00000000ff */
[----:B------:R-:W-:-:S07]  /*4ff0*/  IMAD R13, R14, R141, RZ ;  /* 0x0000008d0e0d7224 */ /* 0x000fce00078e02ff */
.L_x_170:
[----:B------:R-:W-:Y:S05]  /*5000*/  BSYNC B1 ;  /* 0x0000000000017941 */ /* 0x000fea0003800000 */
.L_x_169:
[----:B------:R-:W-:Y:S01]  /*5010*/  @!P0 IMAD R59, R59, R140, R13 ;  /* 0x0000008c3b3b8224 */ /* 0x000fe200078e020d */
[----:B------:R-:W-:Y:S04]  /*5020*/  BSSY B1, `(.L_x_171) ;  /* 0x0000006000017945 */ /* 0x000fe80003800000 */
[----:B------:R0:W-:Y:S01]  /*5030*/  @!P0 STG.E.U8 desc[UR38][R6.64+0x81], R59 ;  /* 0x0000813b06008986 */ /* 0x0001e2000c101126 */
[----:B------:R-:W-:Y:S05]  /*5040*/  @P5 BRA `(.L_x_172) ;  /* 0x00000000000c5947 */ /* 0x000fea0003800000 */
[----:B------:R-:W5:Y:S02]  /*5050*/  LDG.E.U8 R148, desc[UR38][R8.64+0x88] ;  /* 0x0000882608947981 */ /* 0x000f64000c1e1100 */
[----:B-----5:R-:W-:-:S05]  /*5060*/  PRMT R14, R148, 0x8880, RZ ;  /* 0x00008880940e7816 */ /* 0x020fca00000000ff */
[----:B------:R-:W-:-:S07]  /*5070*/  IMAD R13, R14, R141, RZ ;  /* 0x0000008d0e0d7224 */ /* 0x000fce00078e02ff */
.L_x_172:
[----:B------:R-:W-:Y:S05]  /*5080*/  BSYNC B1 ;  /* 0x0000000000017941 */ /* 0x000fea0003800000 */
.L_x_171:
[----:B--2---:R-:W-:Y:S01]  /*5090*/  @!P5 IMAD R15, R60, R140, R13 ;  /* 0x0000008c3c0fd224 */ /* 0x004fe200078e020d */
[----:B------:R-:W-:Y:S04]  /*50a0*/  BSSY B1, `(.L_x_173) ;  /* 0x0000006000017945 */ /* 0x000fe80003800000 */
[----:B------:R2:W-:Y:S01]  /*50b0*/  @!P5 STG.E.U8 desc[UR38][R4.64+0x88], R15 ;  /* 0x0000880f0400d986 */ /* 0x0005e2000c101126 */
[----:B------:R-:W-:Y:S05]  /*50c0*/  @P4 BRA `(.L_x_174) ;  /* 0x00000000000c4947 */ /* 0x000fea0003800000 */
[----:B------:R-:W5:Y:S02]  /*50d0*/  LDG.E.U8 R148, desc[UR38][R8.64+0x89] ;  /* 0x0000892608947981 */ /* 0x000f64000c1e1100 */
[----:B-----5:R-:W-:-:S05]  /*50e0*/  PRMT R14, R148, 0x8880, RZ ;  /* 0x00008880940e7816 */ /* 0x020fca00000000ff */
[----:B------:R-:W-:-:S07]  /*50f0*/  IMAD R13, R14, R141, RZ ;  /* 0x0000008d0e0d7224 */ /* 0x000fce00078e02ff */
.L_x_174:
[----:B------:R-:W-:Y:S05]  /*5100*/  BSYNC B1 ;  /* 0x0000000000017941 */ /* 0x000fea0003800000 */
.L_x_173:
        /* <DEDUP_REMOVED lines=13> */
.L_x_176:
[----:B------:R-:W-:Y:S05]  /*51e0*/  BSYNC B1 ;  /* 0x0000000000017941 */ /* 0x000fea0003800000 */
.L_x_175:
[----:B--2---:R-:W-:Y:S01]  /*51f0*/  @!P3 IMAD R15, R62, R140, R13 ;  /* 0x0000008c3e0fb224 */ /* 0x004fe200078e020d */
[----:B------:R-:W-:Y:S04]  /*5200*/  BSSY B1, `(.L_x_177) ;  /* 0x0000006000017945 */ /* 0x000fe80003800000 */
[----:B------:R2:W-:Y:S01]  /*5210*/  @!P3 STG.E.U8 desc[UR38][R6.64+0x88], R15 ;  /* 0x0000880f0600b986 */ /* 0x0005e2000c101126 */
[----:B------:R-:W-:Y:S05]  /*5220*/  @P2 BRA `(.L_x_178) ;  /* 0x00000000000c2947 */ /* 0x000fea0003800000 */
[----:B------:R-:W5:Y:S02]  /*5230*/  LDG.E.U8 R148, desc[UR38][R10.64+0x89] ;  /* 0x000089260a947981 */ /* 0x000f64000c1e1100 */
[----:B-----5:R-:W-:-:S05]  /*5240*/  PRMT R14, R148, 0x8880, RZ ;  /* 0x00008880940e7816 */ /* 0x020fca00000000ff */
[----:B------:R-:W-:-:S07]  /*5250*/  IMAD R13, R14, R141, RZ ;  /* 0x0000008d0e0d7224 */ /* 0x000fce00078e02ff */
.L_x_178:
[----:B------:R-:W-:Y:S05]  /*5260*/  BSYNC B1 ;  /* 0x0000000000017941 */ /* 0x000fea0003800000 */
.L_x_177:
[----:B------:R-:W-:Y:S01]  /*5270*/  @!P2 IMAD R63, R63, R140, R13 ;  /* 0x0000008c3f3fa224 */ /* 0x000fe200078e020d */
[----:B------:R-:W-:Y:S04]  /*5280*/  BSSY B1, `(.L_x_179) ;  /* 0x0000006000017945 */ /* 0x000fe80003800000 */
[----:B------:R0:W-:Y:S01]  /*5290*/  @!P2 STG.E.U8 desc[UR38][R6.64+0x89], R63 ;  /* 0x0000893f0600a986 */ /* 0x0001e2000c101126 */
[----:B------:R-:W-:Y:S05]  /*52a0*/  @P5 BRA `(.L_x_180) ;  /* 0x00000000000c5947 */ /* 0x000fea0003800000 */
[----:B------:R-:W5:Y:S02]  /*52b0*/  LDG.E.U8 R148, desc[UR38][R8.64+0x90] ;  /* 0x0000902608947981 */ /* 0x000f64000c1e1100 */
[----:B-----5:R-:W-:-:S05]  /*52c0*/  PRMT R14, R148, 0x8880, RZ ;  /* 0x00008880940e7816 */ /* 0x020fca00000000ff */
[----:B------:R-:W-:-:S07]  /*52d0*/  IMAD R13, R14, R141, RZ ;  /* 0x0000008d0e0d7224 */ /* 0x000fce00078e02ff */
.L_x_180:
[----:B------:R-:W-:Y:S05]  /*52e0*/  BSYNC B1 ;  /* 0x0000000000017941 */ /* 0x000fea0003800000 */
.L_x_179:
[----:B--2---:R-:W-:Y:S01]  /*52f0*/  @!P5 IMAD R15, R64, R140, R13 ;  /* 0x0000008c400fd224 */ /* 0x004fe200078e020d */
[----:B------:R-:W-:Y:S04]  /*5300*/  BSSY B1, `(.L_x_181) ;  /* 0x0000006000017945 */ /* 0x000fe80003800000 */
[----:B------:R2:W-:Y:S01]  /*5310*/  @!P5 STG.E.U8 desc[UR38][R4.64+0x90], R15 ;  /* 0x0000900f0400d986 */ /* 0x0005e2000c101126 */
[----:B------:R-:W-:Y:S05]  /*5320*/  @P4 BRA `(.L_x_182) ;  /* 0x00000000000c4947 */ /* 0x000fea0003800000 */
[----:B------:R-:W5:Y:S02]  /*5330*/  LDG.E.U8 R148, desc[UR38][R8.64+0x91] ;  /* 0x0000912608947981 */ /* 0x000f64000c1e1100 */
[----:B-----5:R-:W-:-:S05]  /*5340*/  PRMT R14, R148, 0x8880, RZ ;  /* 0x00008880940e7816 */ /* 0x020fca00000000ff */
[----:B------:R-:W-:-:S07]  /*5350*/  IMAD R13, R14, R141, RZ ;  /* 0x0000008d0e0d7224 */ /* 0x000fce00078e02ff */
.L_x_182:
[----:B------:R-:W-:Y:S05]  /*5360*/  BSYNC B1 ;  /* 0x0000000000017941 */ /* 0x000fea0003800000 */
.L_x_181:
        /* <DEDUP_REMOVED lines=13> */
.L_x_184:
[----:B------:R-:W-:Y:S05]  /*5440*/  BSYNC B1 ;  /* 0x0000000000017941 */ /* 0x000fea0003800000 */
.L_x_183:
[----:B--2---:R-:W-:Y:S01]  /*5450*/  @!P1 IMAD R15, R66, R140, R13 ;  /* 0x0000008c420f9224 */ /* 0x004fe200078e020d */
[----:B------:R-:W-:Y:S04]  /*5460*/  BSSY B1, `(.L_x_185) ;  /* 0x0000006000017945 */ /* 0x000fe80003800000 */
[----:B------:R2:W-:Y:S01]  /*5470*/  @!P1 STG.E.U8 desc[UR38][R6.64+0x90], R15 ;  /* 0x0000900f06009986 */ /* 0x0005e2000c101126 */
[----:B------:R-:W-:Y:S05]  /*5480*/  @P0 BRA `(.L_x_186) ;  /* 0x00000000000c0947 */ /* 0x000fea0003800000 */
[----:B------:R-:W5:Y:S02]  /*5490*/  LDG.E.U8 R148, desc[UR38][R10.64+0x91] ;  /* 0x000091260a947981 */ /* 0x000f64000c1e1100 */
[----:B-----5:R-:W-:-:S05]  /*54a0*/  PRMT R14, R148, 0x8880, RZ ;  /* 0x00008880940e7816 */ /* 0x020fca00000000ff */
[----:B------:R-:W-:-:S07]  /*54b0*/  IMAD R13, R14, R141, RZ ;  /* 0x0000008d0e0d7224 */ /* 0x000fce00078e02ff */
.L_x_186:
[----:B------:R-:W-:Y:S05]  /*54c0*/  BSYNC B1 ;  /* 0x0000000000017941 */ /* 0x000fea0003800000 */
.L_x_185:
[----:B------:R-:W-:Y:S01]  /*54d0*/  @!P0 IMAD R67, R67, R140, R13 ;  /* 0x0000008c43438224 */ /* 0x000fe200078e020d */
[----:B------:R-:W-:Y:S04]  /*54e0*/  BSSY B1, `(.L_x_187) ;  /* 0x0000006000017945 */ /* 0x000fe80003800000 */
[----:B------:R0:W-:Y:S01]  /*54f0*/  @!P0 STG.E.U8 desc[UR38][R6.64+0x91], R67 ;  /* 0x0000914306008986 */ /* 0x0001e2000c101126 */
[----:B------:R-:W-:Y:S05]  /*5500*/  @P5 BRA `(.L_x_188) ;  /* 0x00000000000c5947 */ /* 0x000fea0003800000 */
[----:B------:R-:W5:Y:S02]  /*5510*/  LDG.E.U8 R148, desc[UR38][R8.64+0x98] ;  /* 0x0000982608947981 */ /* 0x000f64000c1e1100 */
[----:B-----5:R-:W-:-:S05]  /*5520*/  PRMT R14, R148, 0x8880, RZ ;  /* 0x00008880940e7816 */ /* 0x020fca00000000ff */
[----:B------:R-:W-:-:S07]  /*5530*/  IMAD R13, R14, R141, RZ ;  /* 0x0000008d0e0d7224 */ /* 0x000fce00078e02ff */
.L_x_188:
[----:B------:R-:W-:Y:S05]  /*5540*/  BSYNC B1 ;  /* 0x0000000000017941 */ /* 0x000fea0003800000 */
.L_x_187:
[----:B--2---:R-:W-:Y:S01]  /*5550*/  @!P5 IMAD R15, R68, R140, R13 ;  /* 0x0000008c440fd224 */ /* 0x004fe200078e020d */
[----:B------:R-:W-:Y:S04]  /*5560*/  BSSY B1, `(.L_x_189) ;  /* 0x0000006000017945 */ /* 0x000fe80003800000 */
[----:B------:R2:W-:Y:S01]  /*5570*/  @!P5 STG.E.U8 desc[UR38][R4.64+0x98], R15 ;  /* 0x0000980f0400d986 */ /* 0x0005e2000c101126 */
[----:B------:R-:W-:Y:S05]  /*5580*/  @P4 BRA `(.L_x_190) ;  /* 0x00000000000c4947 */ /* 0x000fea0003800000 */
[----:B------:R-:W5:Y:S02]  /*5590*/  LDG.E.U8 R148, desc[UR38][R8.64+0x99] ;  /* 0x0000992608947981 */ /* 0x000f64000c1e1100 */
[----:B-----5:R-:W-:-:S05]  /*55a0*/  PRMT R14, R148, 0x8880, RZ ;  /* 0x00008880940e7816 */ /* 0x020fca00000000ff */
[----:B------:R-:W-:-:S07]  /*55b0*/  IMAD R13, R14, R141, RZ ;  /* 0x0000008d0e0d7224 */ /* 0x000fce00078e02ff */
.L_x_190:
[----:B------:R-:W-:Y:S05]  /*55c0*/  BSYNC B1 ;  /* 0x0000000000017941 */ /* 0x000fea0003800000 */
.L_x_189:
        /* <DEDUP_REMOVED lines=13> */
.L_x_192:
[----:B------:R-:W-:Y:S05]  /*56a0*/  BSYNC B1 ;  /* 0x0000000000017941 */ /* 0x000fea0003800000 */
.L_x_191:
[----:B--2---:R-:W-:Y:S01]  /*56b0*/  @!P3 IMAD R15, R70, R140, R13 ;  /* 0x0000008c460fb224 */ /* 0x004fe200078e020d */
[----:B------:R-:W-:Y:S04]  /*56c0*/  BSSY B1, `(.L_x_193) ;  /* 0x0000006000017945 */ /* 0x000fe80003800000 */
[----:B------:R2:W-:Y:S01]  /*56d0*/  @!P3 STG.E.U8 desc[UR38][R6.64+0x98], R15 ;  /* 0x0000980f0600b986 */ /* 0x0005e2000c101126 */
[----:B------:R-:W-:Y:S05]  /*56e0*/  @P2 BRA `(.L_x_194) ;  /* 0x00000000000c2947 */ /* 0x000fea0003800000 */
[----:B------:R-:W5:Y:S02]  /*56f0*/  LDG.E.U8 R148, desc[UR38][R10.64+0x99] ;  /* 0x000099260a947981 */ /* 0x000f64000c1e1100 */
[----:B-----5:R-:W-:-:S05]  /*5700*/  PRMT R14, R148, 0x8880, RZ ;  /* 0x00008880940e7816 */ /* 0x020fca00000000ff */
[----:B------:R-:W-:-:S07]  /*5710*/  IMAD R13, R14, R141, RZ ;  /* 0x0000008d0e0d7224 */ /* 0x000fce00078e02ff */
.L_x_194:
[----:B------:R-:W-:Y:S05]  /*5720*/  BSYNC B1 ;  /* 0x0000000000017941 */ /* 0x000fea0003800000 */
.L_x_193:
[----:B------:R-:W-:Y:S01]  /*5730*/  @!P2 IMAD R71, R71, R140, R13 ;  /* 0x0000008c4747a224 */ /* 0x000fe200078e020d */
[----:B------:R-:W-:Y:S04]  /*5740*/  BSSY B1, `(.L_x_195) ;  /* 0x0000006000017945 */ /* 0x000fe80003800000 */
[----:B------:R0:W-:Y:S01]  /*5750*/  @!P2 STG.E.U8 desc[UR38][R6.64+0x99], R71 ;  /* 0x000099470600a986 */ /* 0x0001e2000c101126 */
[----:B------:R-:W-:Y:S05]  /*5760*/  @P5 BRA `(.L_x_196) ;  /* 0x00000000000c5947 */ /* 0x000fea0003800000 */
[----:B------:R-:W5:Y:S02]  /*5770*/  LDG.E.U8 R148, desc[UR38][R8.64+0xa0] ;  /* 0x0000a02608947981 */ /* 0x000f64000c1e1100 */
[----:B-----5:R-:W-:-:S05]  /*5780*/  PRMT R14, R148, 0x8880, RZ ;  /* 0x00008880940e7816 */ /* 0x020fca00000000ff */
[----:B------:R-:W-:-:S07]  /*5790*/  IMAD R13, R14, R141, RZ ;  /* 0x0000008d0e0d7224 */ /* 0x000fce00078e02ff */
.L_x_196:
[----:B------:R-:W-:Y:S05]  /*57a0*/  BSYNC B1 ;  /* 0x0000000000017941 */ /* 0x000fea0003800000 */
.L_x_195:
[----:B--2---:R-:W-:Y:S01]  /*57b0*/  @!P5 IMAD R15, R40, R140, R13 ;  /* 0x0000008c280fd224 */ /* 0x004fe200078e020d */
[----:B------:R-:W-:Y:S04]  /*57c0*/  BSSY B1, `(.L_x_197) ;  /* 0x0000006000017945 */ /* 0x000fe80003800000 */
[----:B------:R2:W-:Y:S01]  /*57d0*/  @!P5 STG.E.U8 desc[UR38][R4.64+0xa0], R15 ;  /* 0x0000a00f0400d986 */ /* 0x0005e2000c101126 */
[----:B------:R-:W-:Y:S05]  /*57e0*/  @P4 BRA `(.L_x_198) ;  /* 0x00000000000c4947 */ /* 0x000fea0003800000 */
[----:B------:R-:W5:Y:S02]  /*57f0*/  LDG.E.U8 R148, desc[UR38][R8.64+0xa1] ;  /* 0x0000a12608947981 */ /* 0x000f64000c1e1100 */
[----:B-----5:R-:W-:-:S05]  /*5800*/  PRMT R14, R148, 0x8880, RZ ;  /* 0x00008880940e7816 */ /* 0x020fca00000000ff */
[----:B------:R-:W-:-:S07]  /*5810*/  IMAD R13, R14, R141, RZ ;  /* 0x0000008d0e0d7224 */ /* 0x000fce00078e02ff */
.L_x_198:
[----:B------:R-:W-:Y:S05]  /*5820*/  BSYNC B1 ;  /* 0x0000000000017941 */ /* 0x000fea0003800000 */
.L_x_197:
        /* <DEDUP_REMOVED lines=13> */
.L_x_200:
[----:B------:R-:W-:Y:S05]  /*5900*/  BSYNC B1 ;  /* 0x0000000000017941 */ /* 0x000fea0003800000 */
.L_x_199:
[----:B--2---:R-:W-:Y:S01]  /*5910*/  @!P1 IMAD R15, R42, R140, R13 ;  /* 0x0000008c2a0f9224 */ /* 0x004fe200078e020d */
[----:B------:R-:W-:Y:S04]  /*5920*/  BSSY B1, `(.L_x_201) ;  /* 0x0000006000017945 */ /* 0x000fe80003800000 */
[----:B------:R2:W-:Y:S01]  /*5930*/  @!P1 STG.E.U8 desc[UR38][R6.64+0xa0], R15 ;  /* 0x0000a00f06009986 */ /* 0x0005e2000c101126 */
[----:B------:R-:W-:Y:S05]  /*5940*/  @P0 BRA `(.L_x_202) ;  /* 0x00000000000c0947 */ /* 0x000fea0003800000 */
[----:B------:R-:W5:Y:S02]  /*5950*/  LDG.E.U8 R148, desc[UR38][R10.64+0xa1] ;  /* 0x0000a1260a947981 */ /* 0x000f64000c1e1100 */
[----:B-----5:R-:W-:-:S05]  /*5960*/  PRMT R14, R148, 0x8880, RZ ;  /* 0x00008880940e7816 */ /* 0x020fca00000000ff */
[----:B------:R-:W-:-:S07]  /*5970*/  IMAD R13, R14, R141, RZ ;  /* 0x0000008d0e0d7224 */ /* 0x000fce00078e02ff */
.L_x_202:
[----:B------:R-:W-:Y:S05]  /*5980*/  BSYNC B1 ;  /* 0x0000000000017941 */ /* 0x000fea0003800000 */
.L_x_201:
[----:B------:R-:W-:Y:S01]  /*5990*/  @!P0 IMAD R43, R43, R140, R13 ;  /* 0x0000008c2b2b8224 */ /* 0x000fe200078e020d */
[----:B------:R-:W-:Y:S04]  /*59a0*/  BSSY B1, `(.L_x_203) ;  /* 0x0000006000017945 */ /* 0x000fe80003800000 */
[----:B------:R0:W-:Y:S01]  /*59b0*/  @!P0 STG.E.U8 desc[UR38][R6.64+0xa1], R43 ;  /* 0x0000a12b06008986 */ /* 0x0001e2000c101126 */
[----:B------:R-:W-:Y:S05]  /*59c0*/  @P5 BRA `(.L_x_204) ;  /* 0x00000000000c5947 */ /* 0x000fea0003800000 */
[----:B------:R-:W5:Y:S02]  /*59d0*/  LDG.E.U8 R148, desc[UR38][R8.64+0xa8] ;  /* 0x0000a82608947981 */ /* 0x000f64000c1e1100 */
[----:B-----5:R-:W-:-:S05]  /*59e0*/  PRMT R14, R148, 0x8880, RZ ;  /* 0x00008880940e7816 */ /* 0x020fca00000000ff */
[----:B------:R-:W-:-:S07]  /*59f0*/  IMAD R13, R14, R141, RZ ;  /* 0x0000008d0e0d7224 */ /* 0x000fce00078e02ff */
.L_x_204:
[----:B------:R-:W-:Y:S05]  /*5a00*/  BSYNC B1 ;  /* 0x0000000000017941 */ /* 0x000fea0003800000 */
.L_x_203:
[----:B--2---:R-:W-:Y:S01]  /*5a10*/  @!P5 IMAD R15, R44, R140, R13 ;  /* 0x0000008c2c0fd224 */ /* 0x004fe200078e020d */
[----:B------:R-:W-:Y:S04]  /*5a20*/  BSSY B1, `(.L_x_205) ;  /* 0x0000006000017945 */ /* 0x000fe80003800000 */
[----:B------:R2:W-:Y:S01]  /*5a30*/  @!P5 STG.E.U8 desc[UR38][R4.64+0xa8], R15 ;  /* 0x0000a80f0400d986 */ /* 0x0005e2000c101126 */
[----:B------:R-:W-:Y:S05]  /*5a40*/  @P4 BRA `(.L_x_206) ;  /* 0x00000000000c4947 */ /* 0x000fea0003800000 */
[----:B------:R-:W5:Y:S02]  /*5a50*/  LDG.E.U8 R148, desc[UR38][R8.64+0xa9] ;  /* 0x0000a92608947981 */ /* 0x000f64000c1e1100 */
[----:B-----5:R-:W-:-:S05]  /*5a60*/  PRMT R14, R148, 0x8880, RZ ;  /* 0x00008880940e7816 */ /* 0x020fca00000000ff */
[----:B------:R-:W-:-:S07]  /*5a70*/  IMAD R13, R14, R141, RZ ;  /* 0x0000008d0e0d7224 */ /* 0x000fce00078e02ff */
.L_x_206:
[----:B------:R-:W-:Y:S05]  /*5a80*/  BSYNC B1 ;  /* 0x0000000000017941 */ /* 0x000fea0003800000 */
.L_x_205:
        /* <DEDUP_REMOVED lines=13> */
.L_x_208:
[----:B------:R-:W-:Y:S05]  /*5b60*/  BSYNC B1 ;  /* 0x0000000000017941 */ /* 0x000fea0003800000 */
.L_x_207:
[----:B--2---:R-:W-:Y:S01]  /*5b70*/  @!P3 IMAD R15, R46, R140, R13 ;  /* 0x0000008c2e0fb224 */ /* 0x004fe200078e020d */
[----:B------:R-:W-:Y:S04]  /*5b80*/  BSSY B1, `(.L_x_209) ;  /* 0x0000006000017945 */ /* 0x000fe80003800000 */
[----:B------:R2:W-:Y:S01]  /*5b90*/  @!P3 STG.E.U8 desc[UR38][R6.64+0xa8], R15 ;  /* 0x0000a80f0600b986 */ /* 0x0005e2000c101126 */
[----:B------:R-:W-:Y:S05]  /*5ba0*/  @P2 BRA `(.L_x_210) ;  /* 0x00000000000c2947 */ /* 0x000fea0003800000 */
[----:B------:R-:W5:Y:S02]  /*5bb0*/  LDG.E.U8 R148, desc[UR38][R10.64+0xa9] ;  /* 0x0000a9260a947981 */ /* 0x000f64000c1e1100 */
[----:B-----5:R-:W-:-:S05]  /*5bc0*/  PRMT R14, R148, 0x8880, RZ ;  /* 0x00008880940e7816 */ /* 0x020fca00000000ff */
[----:B------:R-:W-:-:S07]  /*5bd0*/  IMAD R13, R14, R141, RZ ;  /* 0x0000008d0e0d7224 */ /* 0x000fce00078e02ff */
.L_x_210:
[----:B------:R-:W-:Y:S05]  /*5be0*/  BSYNC B1 ;  /* 0x0000000000017941 */ /* 0x000fea0003800000 */
.L_x_209:
[----:B------:R-:W-:Y:S01]  /*5bf0*/  @!P2 IMAD R47, R47, R140, R13 ;  /* 0x0000008c2f2fa224 */ /* 0x000fe200078e020d */
[----:B------:R-:W-:Y:S04]  /*5c00*/  BSSY B1, `(.L_x_211) ;  /* 0x0000006000017945 */ /* 0x000fe80003800000 */
[----:B------:R0:W-:Y:S01]  /*5c10*/  @!P2 STG.E.U8 desc[UR38][R6.64+0xa9], R47 ;  /* 0x0000a92f0600a986 */ /* 0x0001e2000c101126 */
[----:B------:R-:W-:Y:S05]  /*5c20*/  @P5 BRA `(.L_x_212) ;  /* 0x00000000000c5947 */ /* 0x000fea0003800000 */
[----:B------:R-:W5:Y:S02]  /*5c30*/  LDG.E.U8 R148, desc[UR38][R8.64+0xb0] ;  /* 0x0000b02608947981 */ /* 0x000f64000c1e1100 */
[----:B-----5:R-:W-:-:S05]  /*5c40*/  PRMT R14, R148, 0x8880, RZ ;  /* 0x00008880940e7816 */ /* 0x020fca00000000ff */
[----:B------:R-:W-:-:S07]  /*5c50*/  IMAD R13, R14, R141, RZ ;  /* 0x0000008d0e0d7224 */ /* 0x000fce00078e02ff */
.L_x_212:
[----:B------:R-:W-:Y:S05]  /*5c60*/  BSYNC B1 ;  /* 0x0000000000017941 */ /* 0x000fea0003800000 */
.L_x_211:
[----:B--2---:R-:W-:Y:S01]  /*5c70*/  @!P5 IMAD R15, R48, R140, R13 ;  /* 0x0000008c300fd224 */ /* 0x004fe200078e020d */
[----:B------:R-:W-:Y:S04]  /*5c80*/  BSSY B1, `(.L_x_213) ;  /* 0x0000006000017945 */ /* 0x000fe80003800000 */
[----:B------:R2:W-:Y:S01]  /*5c90*/  @!P5 STG.E.U8 desc[UR38][R4.64+0xb0], R15 ;  /* 0x0000b00f0400d986 */ /* 0x0005e2000c101126 */
[----:B------:R-:W-:Y:S05]  /*5ca0*/  @P4 BRA `(.L_x_214) ;  /* 0x00000000000c4947 */ /* 0x000fea0003800000 */
[----:B------:R-:W5:Y:S02]  /*5cb0*/  LDG.E.U8 R148, desc[UR38][R8.64+0xb1] ;  /* 0x0000b12608947981 */ /* 0x000f64000c1e1100 */
[----:B-----5:R-:W-:-:S05]  /*5cc0*/  PRMT R14, R148, 0x8880, RZ ;  /* 0x00008880940e7816 */ /* 0x020fca00000000ff */
[----:B------:R-:W-:-:S07]  /*5cd0*/  IMAD R13, R14, R141, RZ ;  /* 0x0000008d0e0d7224 */ /* 0x000fce00078e02ff */
.L_x_214:
[----:B------:R-:W-:Y:S05]  /*5ce0*/  BSYNC B1 ;  /* 0x0000000000017941 */ /* 0x000fea0003800000 */
.L_x_213:
        /* <DEDUP_REMOVED lines=13> */
.L_x_216:
[----:B------:R-:W-:Y:S05]  /*5dc0*/  BSYNC B1 ;  /* 0x0000000000017941 */ /* 0x000fea0003800000 */
.L_x_215:
[----:B--2---:R-:W-:Y:S01]  /*5dd0*/  @!P1 IMAD R15, R50, R140, R13 ;  /* 0x0000008c320f9224 */ /* 0x004fe200078e020d */
[----:B------:R-:W-:Y:S04]  /*5de0*/  BSSY B1, `(.L_x_217) ;  /* 0x0000006000017945 */ /* 0x000fe80003800000 */
[----:B------:R2:W-:Y:S01]  /*5df0*/  @!P1 STG.E.U8 desc[UR38][R6.64+0xb0], R15 ;  /* 0x0000b00f06009986 */ /* 0x0005e2000c101126 */
[----:B------:R-:W-:Y:S05]  /*5e00*/  @P0 BRA `(.L_x_218) ;  /* 0x00000000000c0947 */ /* 0x000fea0003800000 */
[----:B------:R-:W5:Y:S02]  /*5e10*/  LDG.E.U8 R148, desc[UR38][R10.64+0xb1] ;  /* 0x0000b1260a947981 */ /* 0x000f64000c1e1100 */
[----:B-----5:R-:W-:-:S05]  /*5e20*/  PRMT R14, R148, 0x8880, RZ ;  /* 0x00008880940e7816 */ /* 0x020fca00000000ff */
[----:B------:R-:W-:-:S07]  /*5e30*/  IMAD R13, R14, R141, RZ ;  /* 0x0000008d0e0d7224 */ /* 0x000fce00078e02ff */
.L_x_218:
[----:B------:R-:W-:Y:S05]  /*5e40*/  BSYNC B1 ;  /* 0x0000000000017941 */ /* 0x000fea0003800000 */
.L_x_217:
[----:B------:R-:W-:Y:S01]  /*5e50*/  @!P0 IMAD R51, R51, R140, R13 ;  /* 0x0000008c33338224 */ /* 0x000fe200078e020d */
[----:B------:R-:W-:Y:S04]  /*5e60*/  BSSY B1, `(.L_x_219) ;  /* 0x0000006000017945 */ /* 0x000fe80003800000 */
[----:B------:R0:W-:Y:S01]  /*5e70*/  @!P0 STG.E.U8 desc[UR38][R6.64+0xb1], R51 ;  /* 0x0000b13306008986 */ /* 0x0001e2000c101126 */
[----:B------:R-:W-:Y:S05]  /*5e80*/  @P5 BRA `(.L_x_220) ;  /* 0x00000000000c5947 */ /* 0x000fea0003800000 */
[----:B------:R-:W5:Y:S02]  /*5e90*/  LDG.E.U8 R148, desc[UR38][R8.64+0xb8] ;  /* 0x0000b82608947981 */ /* 0x000f64000c1e1100 */
[----:B-----5:R-:W-:-:S05]  /*5ea0*/  PRMT R14, R148, 0x8880, RZ ;  /* 0x00008880940e7816 */ /* 0x020fca00000000ff */
[----:B------:R-:W-:-:S07]  /*5eb0*/  IMAD R13, R14, R141, RZ ;  /* 0x0000008d0e0d7224 */ /* 0x000fce00078e02ff */
.L_x_220:
[----:B------:R-:W-:Y:S05]  /*5ec0*/  BSYNC B1 ;  /* 0x0000000000017941 */ /* 0x000fea0003800000 */
.L_x_219:
[----:B--2---:R-:W-:Y:S01]  /*5ed0*/  @!P5 IMAD R15, R52, R140, R13 ;  /* 0x0000008c340fd224 */ /* 0x004fe200078e020d */
[----:B------:R-:W-:Y:S04]  /*5ee0*/  BSSY B1, `(.L_x_221) ;  /* 0x0000006000017945 */ /* 0x000fe80003800000 */
[----:B------:R2:W-:Y:S01]  /*5ef0*/  @!P5 STG.E.U8 desc[UR38][R4.64+0xb8], R15 ;  /* 0x0000b80f0400d986 */ /* 0x0005e2000c101126 */
[----:B------:R-:W-:Y:S05]  /*5f00*/  @P4 BRA `(.L_x_222) ;  /* 0x00000000000c4947 */ /* 0x000fea0003800000 */
[----:B------:R-:W5:Y:S02]  /*5f10*/  LDG.E.U8 R148, desc[UR38][R8.64+0xb9] ;  /* 0x0000b92608947981 */ /* 0x000f64000c1e1100 */
[----:B-----5:R-:W-:-:S05]  /*5f20*/  PRMT R14, R148, 0x8880, RZ ;  /* 0x00008880940e7816 */ /* 0x020fca00000000ff */
[----:B------:R-:W-:-:S07]  /*5f30*/  IMAD R13, R14, R141, RZ ;  /* 0x0000008d0e0d7224 */ /* 0x000fce00078e02ff */
.L_x_222:
[----:B------:R-:W-:Y:S05]  /*5f40*/  BSYNC B1 ;  /* 0x0000000000017941 */ /* 0x000fea0003800000 */
.L_x_221:
        /* <DEDUP_REMOVED lines=13> */
.L_x_224:
[----:B------:R-:W-:Y:S05]  /*6020*/  BSYNC B1 ;  /* 0x0000000000017941 */ /* 0x000fea0003800000 */
.L_x_223:
[----:B--2---:R-:W-:Y:S01]  /*6030*/  @!P3 IMAD R15, R54, R140, R13 ;  /* 0x0000008c360fb224 */ /* 0x004fe200078e020d */
[----:B------:R-:W-:Y:S04]  /*6040*/  BSSY B1, `(.L_x_225) ;  /* 0x0000006000017945 */ /* 0x000fe80003800000 */
[----:B------:R2:W-:Y:S01]  /*6050*/  @!P3 STG.E.U8 desc[UR38][R6.64+0xb8], R15 ;  /* 0x0000b80f0600b986 */ /* 0x0005e2000c101126 */
[----:B------:R-:W-:Y:S05]  /*6060*/  @P2 BRA `(.L_x_226) ;  /* 0x00000000000c2947 */ /* 0x000fea0003800000 */
[----:B------:R-:W5:Y:S02]  /*6070*/  LDG.E.U8 R148, desc[UR38][R10.64+0xb9] ;  /* 0x0000b9260a947981 */ /* 0x000f64000c1e1100 */
[----:B-----5:R-:W-:-:S05]  /*6080*/  PRMT R14, R148, 0x8880, RZ ;  /* 0x00008880940e7816 */ /* 0x020fca00000000ff */
[----:B------:R-:W-:-:S07]  /*6090*/  IMAD R13, R14, R141, RZ ;  /* 0x0000008d0e0d7224 */ /* 0x000fce00078e02ff */
.L_x_226:
[----:B------:R-:W-:Y:S05]  /*60a0*/  BSYNC B1 ;  /* 0x0000000000017941 */ /* 0x000fea0003800000 */
.L_x_225:
[----:B------:R-:W-:Y:S01]  /*60b0*/  @!P2 IMAD R55, R55, R140, R13 ;  /* 0x0000008c3737a224 */ /* 0x000fe200078e020d */
[----:B------:R-:W-:Y:S04]  /*60c0*/  BSSY B1, `(.L_x_227) ;  /* 0x0000006000017945 */ /* 0x000fe80003800000 */
[----:B------:R0:W-:Y:S01]  /*60d0*/  @!P2 STG.E.U8 desc[UR38][R6.64+0xb9], R55 ;  /* 0x0000b9370600a986 */ /* 0x0001e2000c101126 */
[----:B------:R-:W-:Y:S05]  /*60e0*/  @P5 BRA `(.L_x_228) ;  /* 0x00000000000c5947 */ /* 0x000fea0003800000 */
[----:B------:R-:W5:Y:S02]  /*60f0*/  LDG.E.U8 R148, desc[UR38][R8.64+0xc0] ;  /* 0x0000c02608947981 */ /* 0x000f64000c1e1100 */
[----:B-----5:R-:W-:-:S05]  /*6100*/  PRMT R14, R148, 0x8880, RZ ;  /* 0x00008880940e7816 */ /* 0x020fca00000000ff */
[----:B------:R-:W-:-:S07]  /*6110*/  IMAD R13, R14, R141, RZ ;  /* 0x0000008d0e0d7224 */ /* 0x000fce00078e02ff */
.L_x_228:
[----:B------:R-:W-:Y:S05]  /*6120*/  BSYNC B1 ;  /* 0x0000000000017941 */ /* 0x000fea0003800000 */
.L_x_227:
[----:B--2---:R-:W-:Y:S01]  /*6130*/  @!P5 IMAD R15, R24, R140, R13 ;  /* 0x0000008c180fd224 */ /* 0x004fe200078e020d */
[----:B------:R-:W-:Y:S04]  /*6140*/  BSSY B1, `(.L_x_229) ;  /* 0x0000006000017945 */ /* 0x000fe80003800000 */
[----:B------:R2:W-:Y:S01]  /*6150*/  @!P5 STG.E.U8 desc[UR38][R4.64+0xc0], R15 ;  /* 0x0000c00f0400d986 */ /* 0x0005e2000c101126 */
[----:B------:R-:W-:Y:S05]  /*6160*/  @P4 BRA `(.L_x_230) ;  /* 0x00000000000c4947 */ /* 0x000fea0003800000 */
[----:B------:R-:W5:Y:S02]  /*6170*/  LDG.E.U8 R148, desc[UR38][R8.64+0xc1] ;  /* 0x0000c12608947981 */ /* 0x000f64000c1e1100 */
[----:B-----5:R-:W-:-:S05]  /*6180*/  PRMT R14, R148, 0x8880, RZ ;  /* 0x00008880940e7816 */ /* 0x020fca00000000ff */
[----:B------:R-:W-:-:S07]  /*6190*/  IMAD R13, R14, R141, RZ ;  /* 0x0000008d0e0d7224 */ /* 0x000fce00078e02ff */
.L_x_230:
[----:B------:R-:W-:Y:S05]  /*61a0*/  BSYNC B1 ;  /* 0x0000000000017941 */ /* 0x000fea0003800000 */
.L_x_229:
        /* <DEDUP_REMOVED lines=13> */
.L_x_232:
[----:B------:R-:W-:Y:S05]  /*6280*/  BSYNC B1 ;  /* 0x0000000000017941 */ /* 0x000fea0003800000 */
.L_x_231:
[----:B--2---:R-:W-:Y:S01]  /*6290*/  @!P1 IMAD R15, R26, R140, R13 ;  /* 0x0000008c1a0f9224 */ /* 0x004fe200078e020d */
[----:B------:R-:W-:Y:S04]  /*62a0*/  BSSY B1, `(.L_x_233) ;  /* 0x0000006000017945 */ /* 0x000fe80003800000 */
[----:B------:R2:W-:Y:S01]  /*62b0*/  @!P1 STG.E.U8 desc[UR38][R6.64+0xc0], R15 ;  /* 0x0000c00f06009986 */ /* 0x0005e2000c101126 */
[----:B------:R-:W-:Y:S05]  /*62c0*/  @P0 BRA `(.L_x_234) ;  /* 0x00000000000c0947 */ /* 0x000fea0003800000 */
[----:B------:R-:W5:Y:S02]  /*62d0*/  LDG.E.U8 R148, desc[UR38][R10.64+0xc1] ;  /* 0x0000c1260a947981 */ /* 0x000f64000c1e1100 */
[----:B-----5:R-:W-:-:S05]  /*62e0*/  PRMT R14, R148, 0x8880, RZ ;  /* 0x00008880940e7816 */ /* 0x020fca00000000ff */
[----:B------:R-:W-:-:S07]  /*62f0*/  IMAD R13, R14, R141, RZ ;  /* 0x0000008d0e0d7224 */ /* 0x000fce00078e02ff */
.L_x_234:
[----:B------:R-:W-:Y:S05]  /*6300*/  BSYNC B1 ;  /* 0x0000000000017941 */ /* 0x000fea0003800000 */
.L_x_233:
[----:B------:R-:W-:Y:S01]  /*6310*/  @!P0 IMAD R27, R27, R140, R13 ;  /* 0x0000008c1b1b8224 */ /* 0x000fe200078e020d */
[----:B------:R-:W-:Y:S04]  /*6320*/  BSSY B1, `(.L_x_235) ;  /* 0x0000006000017945 */ /* 0x000fe80003800000 */
[----:B------:R0:W-:Y:S01]  /*6330*/  @!P0 STG.E.U8 desc[UR38][R6.64+0xc1], R27 ;  /* 0x0000c11b06008986 */ /* 0x0001e2000c101126 */
[----:B------:R-:W-:Y:S05]  /*6340*/  @P5 BRA `(.L_x_236) ;  /* 0x00000000000c5947 */ /* 0x000fea0003800000 */
[----:B------:R-:W5:Y:S02]  /*6350*/  LDG.E.U8 R148, desc[UR38][R8.64+0xc8] ;  /* 0x0000c82608947981 */ /* 0x000f64000c1e1100 */
[----:B-----5:R-:W-:-:S05]  /*6360*/  PRMT R14, R148, 0x8880, RZ ;  /* 0x00008880940e7816 */ /* 0x020fca00000000ff */
[----:B------:R-:W-:-:S07]  /*6370*/  IMAD R13, R14, R141, RZ ;  /* 0x0000008d0e0d7224 */ /* 0x000fce00078e02ff */
.L_x_236:
[----:B------:R-:W-:Y:S05]  /*6380*/  BSYNC B1 ;  /* 0x0000000000017941 */ /* 0x000fea0003800000 */
.L_x_235:
[----:B--2---:R-:W-:Y:S01]  /*6390*/  @!P5 IMAD R15, R28, R140, R13 ;  /* 0x0000008c1c0fd224 */ /* 0x004fe200078e020d */
[----:B------:R-:W-:Y:S04]  /*63a0*/  BSSY B1, `(.L_x_237) ;  /* 0x0000006000017945 */ /* 0x000fe80003800000 */
[----:B------:R2:W-:Y:S01]  /*63b0*/  @!P5 STG.E.U8 desc[UR38][R4.64+0xc8], R15 ;  /* 0x0000c80f0400d986 */ /* 0x0005e2000c101126 */
[----:B------:R-:W-:Y:S05]  /*63c0*/  @P4 BRA `(.L_x_238) ;  /* 0x00000000000c4947 */ /* 0x000fea0003800000 */
[----:B------:R-:W5:Y:S02]  /*63d0*/  LDG.E.U8 R148, desc[UR38][R8.64+0xc9] ;  /* 0x0000c92608947981 */ /* 0x000f64000c1e1100 */
[----:B-----5:R-:W-:-:S05]  /*63e0*/  PRMT R14, R148, 0x8880, RZ ;  /* 0x00008880940e7816 */ /* 0x020fca00000000ff */
[----:B------:R-:W-:-:S07]  /*63f0*/  IMAD R13, R14, R141, RZ ;  /* 0x0000008d0e0d7224 */ /* 0x000fce00078e02ff */
.L_x_238:
[----:B------:R-:W-:Y:S05]  /*6400*/  BSYNC B1 ;  /* 0x0000000000017941 */ /* 0x000fea0003800000 */
.L_x_237:
        /* <DEDUP_REMOVED lines=13> */
.L_x_240:
[----:B------:R-:W-:Y:S05]  /*64e0*/  BSYNC B1 ;  /* 0x0000000000017941 */ /* 0x000fea0003800000 */
.L_x_239:
[----:B--2---:R-:W-:Y:S01]  /*64f0*/  @!P3 IMAD R15, R30, R140, R13 ;  /* 0x0000008c1e0fb224 */ /* 0x004fe200078e020d */
[----:B------:R-:W-:Y:S04]  /*6500*/  BSSY B1, `(.L_x_241) ;  /* 0x0000006000017945 */ /* 0x000fe80003800000 */
[----:B------:R2:W-:Y:S01]  /*6510*/  @!P3 STG.E.U8 desc[UR38][R6.64+0xc8], R15 ;  /* 0x0000c80f0600b986 */ /* 0x0005e2000c101126 */
[----:B------:R-:W-:Y:S05]  /*6520*/  @P2 BRA `(.L_x_242) ;  /* 0x00000000000c2947 */ /* 0x000fea0003800000 */
[----:B------:R-:W5:Y:S02]  /*6530*/  LDG.E.U8 R148, desc[UR38][R10.64+0xc9] ;  /* 0x0000c9260a947981 */ /* 0x000f64000c1e1100 */
[----:B-----5:R-:W-:-:S05]  /*6540*/  PRMT R14, R148, 0x8880, RZ ;  /* 0x00008880940e7816 */ /* 0x020fca00000000ff */
[----:B------:R-:W-:-:S07]  /*6550*/  IMAD R13, R14, R141, RZ ;  /* 0x0000008d0e0d7224 */ /* 0x000fce00078e02ff */
.L_x_242:
[----:B------:R-:W-:Y:S05]  /*6560*/  BSYNC B1 ;  /* 0x0000000000017941 */ /* 0x000fea0003800000 */
.L_x_241:
[----:B------:R-:W-:Y:S01]  /*6570*/  @!P2 IMAD R31, R31, R140, R13 ;  /* 0x0000008c1f1fa224 */ /* 0x000fe200078e020d */
[----:B------:R-:W-:Y:S04]  /*6580*/  BSSY B1, `(.L_x_243) ;  /* 0x0000006000017945 */ /* 0x000fe80003800000 */
[----:B------:R0:W-:Y:S01]  /*6590*/  @!P2 STG.E.U8 desc[UR38][R6.64+0xc9], R31 ;  /* 0x0000c91f0600a986 */ /* 0x0001e2000c101126 */
[----:B------:R-:W-:Y:S05]  /*65a0*/  @P5 BRA `(.L_x_244) ;  /* 0x00000000000c5947 */ /* 0x000fea0003800000 */
[----:B------:R-:W5:Y:S02]  /*65b0*/  LDG.E.U8 R148, desc[UR38][R8.64+0xd0] ;  /* 0x0000d02608947981 */ /* 0x000f64000c1e1100 */
[----:B-----5:R-:W-:-:S05]  /*65c0*/  PRMT R14, R148, 0x8880, RZ ;  /* 0x00008880940e7816 */ /* 0x020fca00000000ff */
[----:B------:R-:W-:-:S07]  /*65d0*/  IMAD R13, R14, R141, RZ ;  /* 0x0000008d0e0d7224 */ /* 0x000fce00078e02ff */
.L_x_244:
[----:B------:R-:W-:Y:S05]  /*65e0*/  BSYNC B1 ;  /* 0x0000000000017941 */ /* 0x000fea0003800000 */
.L_x_243:
[----:B--2---:R-:W-:Y:S01]  /*65f0*/  @!P5 IMAD R15, R32, R140, R13 ;  /* 0x0000008c200fd224 */ /* 0x004fe200078e020d */
[----:B------:R-:W-:Y:S04]  /*6600*/  BSSY B1, `(.L_x_245) ;  /* 0x0000006000017945 */ /* 0x000fe80003800000 */
[----:B------:R2:W-:Y:S01]  /*6610*/  @!P5 STG.E.U8 desc[UR38][R4.64+0xd0], R15 ;  /* 0x0000d00f0400d986 */ /* 0x0005e2000c101126 */
[----:B------:R-:W-:Y:S05]  /*6620*/  @P4 BRA `(.L_x_246) ;  /* 0x00000000000c4947 */ /* 0x000fea0003800000 */
[----:B------:R-:W5:Y:S02]  /*6630*/  LDG.E.U8 R148, desc[UR38][R8.64+0xd1] ;  /* 0x0000d12608947981 */ /* 0x000f64000c1e1100 */
[----:B-----5:R-:W-:-:S05]  /*6640*/  PRMT R14, R148, 0x8880, RZ ;  /* 0x00008880940e7816 */ /* 0x020fca00000000ff */
[----:B------:R-:W-:-:S07]  /*6650*/  IMAD R13, R14, R141, RZ ;  /* 0x0000008d0e0d7224 */ /* 0x000fce00078e02ff */
.L_x_246:
[----:B------:R-:W-:Y:S05]  /*6660*/  BSYNC B1 ;  /* 0x0000000000017941 */ /* 0x000fea0003800000 */
.L_x_245:
        /* <DEDUP_REMOVED lines=9> */
[----:B------:R-:W-:Y:S01]  /*6700*/  ISETP.LT.OR P3, PT, R3, 0x9, !P3 ;  /* 0x000000090300780c */ /* 0x000fe20005f61670 */
[----:B------:R-:W-:-:S12]  /*6710*/  @P1 BRA `(.L_x_248) ;  /* 0x00000000000c1947 */ /* 0x000fd80003800000 */
[----:B------:R-:W5:Y:S02]  /*6720*/  LDG.E.U8 R148, desc[UR38][R10.64+0xd0] ;  /* 0x0000d0260a947981 */ /* 0x000f64000c1e1100 */
[----:B-----5:R-:W-:-:S05]  /*6730*/  PRMT R12, R148, 0x8880, RZ ;  /* 0x00008880940c7816 */ /* 0x020fca00000000ff */
[----:B------:R-:W-:-:S07]  /*6740*/  IMAD R13, R12, R141, RZ ;  /* 0x0000008d0c0d7224 */ /* 0x000fce00078e02ff */
.L_x_248:
[----:B------:R-:W-:Y:S05]  /*6750*/  BSYNC B1 ;  /* 0x0000000000017941 */ /* 0x000fea0003800000 */
.L_x_247:
[----:B--2---:R-:W-:Y:S01]  /*6760*/  @!P1 IMAD R15, R34, R140, R13 ;  /* 0x0000008c220f9224 */ /* 0x004fe200078e020d */
[----:B------:R-:W-:Y:S04]  /*6770*/  BSSY B1, `(.L_x_249) ;  /* 0x0000006000017945 */ /* 0x000fe80003800000 */
[----:B------:R2:W-:Y:S01]  /*6780*/  @!P1 STG.E.U8 desc[UR38][R6.64+0xd0], R15 ;  /* 0x0000d00f06009986 */ /* 0x0005e2000c101126 */
[----:B------:R-:W-:Y:S05]  /*6790*/  @P0 BRA `(.L_x_250) ;  /* 0x00000000000c0947 */ /* 0x000fea0003800000 */
[----:B------:R-:W5:Y:S02]  /*67a0*/  LDG.E.U8 R148, desc[UR38][R10.64+0xd1] ;  /* 0x0000d1260a947981 */ /* 0x000f64000c1e1100 */
[----:B-----5:R-:W-:-:S05]  /*67b0*/  PRMT R12, R148, 0x8880, RZ ;  /* 0x00008880940c7816 */ /* 0x020fca00000000ff */
[----:B------:R-:W-:-:S07]  /*67c0*/  IMAD R13, R12, R141, RZ ;  /* 0x0000008d0c0d7224 */ /* 0x000fce00078e02ff */
.L_x_250:
[----:B------:R-:W-:Y:S05]  /*67d0*/  BSYNC B1 ;  /* 0x0000000000017941 */ /* 0x000fea0003800000 */
.L_x_249:
[----:B------:R-:W-:Y:S01]  /*67e0*/  @!P0 IMAD R35, R35, R140, R13 ;  /* 0x0000008c23238224 */ /* 0x000fe200078e020d */
[----:B------:R-:W-:Y:S04]  /*67f0*/  BSSY B1, `(.L_x_251) ;  /* 0x0000006000017945 */ /* 0x000fe80003800000 */
[----:B------:R0:W-:Y:S01]  /*6800*/  @!P0 STG.E.U8 desc[UR38][R6.64+0xd1], R35 ;  /* 0x0000d12306008986 */ /* 0x0001e2000c101126 */
[----:B------:R-:W-:Y:S05]  /*6810*/  @P5 BRA `(.L_x_252) ;  /* 0x00000000000c5947 */ /* 0x000fea0003800000 */
[----:B------:R-:W5:Y:S02]  /*6820*/  LDG.E.U8 R148, desc[UR38][R8.64+0xd8] ;  /* 0x0000d82608947981 */ /* 0x000f64000c1e1100 */
[----:B-----5:R-:W-:-:S05]  /*6830*/  PRMT R12, R148, 0x8880, RZ ;  /* 0x00008880940c7816 */ /* 0x020fca00000000ff */
[----:B------:R-:W-:-:S07]  /*6840*/  IMAD R13, R12, R141, RZ ;  /* 0x0000008d0c0d7224 */ /* 0x000fce00078e02ff */
.L_x_252:
[----:B------:R-:W-:Y:S05]  /*6850*/  BSYNC B1 ;  /* 0x0000000000017941 */ /* 0x000fea0003800000 */
.L_x_251:
[----:B--2---:R-:W-:Y:S01]  /*6860*/  @!P5 IMAD R15, R36, R140, R13 ;  /* 0x0000008c240fd224 */ /* 0x004fe200078e020d */
[----:B------:R-:W-:Y:S04]  /*6870*/  BSSY B1, `(.L_x_253) ;  /* 0x0000006000017945 */ /* 0x000fe80003800000 */
[----:B------:R2:W-:Y:S01]  /*6880*/  @!P5 STG.E.U8 desc[UR38][R4.64+0xd8], R15 ;  /* 0x0000d80f0400d986 */ /* 0x0005e2000c101126 */
[----:B------:R-:W-:Y:S05]  /*6890*/  @P4 BRA `(.L_x_254) ;  /* 0x00000000000c4947 */ /* 0x000fea0003800000 */
[----:B------:R-:W5:Y:S02]  /*68a0*/  LDG.E.U8 R148, desc[UR38][R8.64+0xd9] ;  /* 0x0000d92608947981 */ /* 0x000f64000c1e1100 */
[----:B-----5:R-:W-:-:S05]  /*68b0*/  PRMT R12, R148, 0x8880, RZ ;  /* 0x00008880940c7816 */ /* 0x020fca00000000ff */
[----:B------:R-:W-:-:S07]  /*68c0*/  IMAD R13, R12, R141, RZ ;  /* 0x0000008d0c0d7224 */ /* 0x000fce00078e02ff */
.L_x_254:
[----:B------:R-:W-:Y:S05]  /*68d0*/  BSYNC B1 ;  /* 0x0000000000017941 */ /* 0x000fea0003800000 */
.L_x_253:
[----:B------:R-:W-:Y:S01]  /*68e0*/  @!P4 IMAD R37, R37, R140, R13 ;  /* 0x0000008c2525c224 */ /* 0x000fe200078e020d */
[----:B------:R-:W-:Y:S04]  /*68f0*/  BSSY B1, `(.L_x_255) ;  /* 0x0000006000017945 */ /* 0x000fe80003800000 */
[----:B------:R0:W-:Y:S01]  /*6900*/  @!P4 STG.E.U8 desc[UR38][R4.64+0xd9], R37 ;  /* 0x0000d9250400c986 */ /* 0x0001e2000c101126 */
[----:B------:R-:W-:Y:S05]  /*6910*/  @P3 BRA `(.L_x_256) ;  /* 0x00000000000c3947 */ /* 0x000fea0003800000 */
[----:B------:R-:W0:Y:S02]  /*6920*/  LDG.E.U8 R148, desc[UR38][R10.64+0xd8] ;  /* 0x0000d8260a947981 */ /* 0x000e24000c1e1100 */
[----:B012-4-:R-:W-:-:S05]  /*6930*/  PRMT R4, R148, 0x8880, RZ ;  /* 0x0000888094047816 */ /* 0x017fca00000000ff */
[----:B------:R-:W-:-:S07]  /*6940*/  IMAD R13, R4, R141, RZ ;  /* 0x0000008d040d7224 */ /* 0x000fce00078e02ff */
.L_x_256:
[----:B------:R-:W-:Y:S05]  /*6950*/  BSYNC B1 ;  /* 0x0000000000017941 */ /* 0x000fea0003800000 */
.L_x_255:
[----:B012-4-:R-:W-:Y:S01]  /*6960*/  @!P3 IMAD R5, R38, R140, R13 ;  /* 0x0000008c2605b224 */ /* 0x017fe200078e020d */
[----:B------:R-:W-:Y:S01]  /*6970*/  ISETP.LT.OR P2, PT, R3, 0x9, !P2 ;  /* 0x000000090300780c */ /* 0x000fe20005741670 */
[----:B------:R-:W-:Y:S03]  /*6980*/  BSSY B1, `(.L_x_257) ;  /* 0x0000006000017945 */ /* 0x000fe60003800000 */
[----:B------:R0:W-:Y:S09]  /*6990*/  @!P3 STG.E.U8 desc[UR38][R6.64+0xd8], R5 ;  /* 0x0000d8050600b986 */ /* 0x0001f2000c101126 */
[----:B------:R-:W-:Y:S05]  /*69a0*/  @P2 BRA `(.L_x_258) ;  /* 0x00000000000c2947 */ /* 0x000fea0003800000 */
[----:B------:R-:W2:Y:S02]  /*69b0*/  LDG.E.U8 R148, desc[UR38][R10.64+0xd9] ;  /* 0x0000d9260a947981 */ /* 0x000ea4000c1e1100 */
[----:B--2---:R-:W-:-:S05]  /*69c0*/  PRMT R4, R148, 0x8880, RZ ;  /* 0x0000888094047816 */ /* 0x004fca00000000ff */
[----:B------:R-:W-:-:S07]  /*69d0*/  IMAD R13, R4, R141, RZ ;  /* 0x0000008d040d7224 */ /* 0x000fce00078e02ff */
.L_x_258:
[----:B------:R-:W-:Y:S05]  /*69e0*/  BSYNC B1 ;  /* 0x0000000000017941 */ /* 0x000fea0003800000 */
.L_x_257:
[----:B------:R-:W-:Y:S01]  /*69f0*/  IMAD R13, R39, R140, R13 ;  /* 0x0000008c270d7224 */ /* 0x000fe200078e020d */
[----:B------:R-:W-:Y:S06]  /*6a00*/  @P2 BRA `(.L_x_259) ;  /* 0x0000001800282947 */ /* 0x000fec0003800000 */
[----:B------:R1:W-:Y:S01]  /*6a10*/  STG.E.U8 desc[UR38][R6.64+0xd9], R13 ;  /* 0x0000d90d06007986 */ /* 0x0003e2000c101126 */
[----:B------:R-:W-:Y:S05]  /*6a20*/  BRA `(.L_x_259) ;  /* 0x0000001800207947 */ /* 0x000fea0003800000 */
.L_x_34:
[C---:B------:R-:W-:Y:S02]  /*6a30*/  ISETP.GE.AND P0, PT, R12.reuse, 0x1, PT ;  /* 0x000000010c00780c */ /* 0x040fe40003f06270 */
[----:B------:R-:W-:Y:S02]  /*6a40*/  ISETP.GE.AND P1, PT, R12, 0x2, PT ;  /* 0x000000020c00780c */ /* 0x000fe40003f26270 */
[C---:B------:R-:W-:Y:S02]  /*6a50*/  ISETP.LT.OR P4, PT, R3.reuse, 0x1, !P0 ;  /* 0x000000010300780c */ /* 0x040fe40004781670 */
[C---:B------:R-:W-:Y:S02]  /*6a60*/  ISETP.LT.OR P5, PT, R3.reuse, 0x1, !P1 ;  /* 0x000000010300780c */ /* 0x040fe40004fa1670 */
[C---:B------:R-:W-:Y:S02]  /*6a70*/  ISETP.LT.OR P0, PT, R3.reuse, 0x9, !P0 ;  /* 0x000000090300780c */ /* 0x040fe40004701670 */
[----:B------:R-:W-:-:S02]  /*6a80*/  ISETP.LT.OR P1, PT, R3, 0x9, !P1 ;  /* 0x000000090300780c */ /* 0x000fc40004f21670 */
[C---:B------:R-:W-:Y:S02]  /*6a90*/  ISETP.GE.AND P3, PT, R12.reuse, 0x9, PT ;  /* 0x000000090c00780c */ /* 0x040fe40003f66270 */
[----:B------:R-:W-:-:S03]  /*6aa0*/  ISETP.GE.AND P2, PT, R12, 0xa, PT ;  /* 0x0000000a0c00780c */ /* 0x000fc60003f46270 */
[-C--:B------:R-:W-:Y:S02]  /*6ab0*/  @!P4 IMAD R9, R120, R140.reuse, RZ ;  /* 0x0000008c7809c224 */ /* 0x080fe400078e02ff */
[-C--:B------:R-:W-:Y:S02]  /*6ac0*/  @!P5 IMAD R121, R121, R140.reuse, RZ ;  /* 0x0000008c7979d224 */ /* 0x080fe400078e02ff */
[-C--:B------:R-:W-:Y:S01]  /*6ad0*/  @!P0 IMAD R11, R122, R140.reuse, RZ ;  /* 0x0000008c7a0b8224 */ /* 0x080fe200078e02ff */
[----:B------:R0:W-:Y:S01]  /*6ae0*/  @!P4 STG.E.U8 desc[UR38][R4.64], R9 ;  /* 0x000000090400c986 */ /* 0x0001e2000c101126 */
[----:B------:R-:W-:Y:S01]  /*6af0*/  ISETP.LT.OR P4, PT, R3, 0x1, !P3 ;  /* 0x000000010300780c */ /* 0x000fe20005f81670 */
[----:B------:R-:W-:Y:S02]  /*6b00*/  @!P1 IMAD R123, R123, R140, RZ ;  /* 0x0000008c7b7b9224 */ /* 0x000fe400078e02ff */
[----:B------:R-:W-:Y:S01]  /*6b10*/  @!P5 STG.E.U8 desc[UR38][R4.64+0x1], R121 ;  /* 0x000001790400d986 */ /* 0x000fe2000c101126 */
[----:B------:R-:W-:-:S02]  /*6b20*/  ISETP.LT.OR P5, PT, R3, 0x1, !P2 ;  /* 0x000000010300780c */ /* 0x000fc400057a1670 */
[C---:B------:R-:W-:Y:S01]  /*6b30*/  ISETP.LT.OR P2, PT, R3.reuse, 0x9, !P2 ;  /* 0x000000090300780c */ /* 0x040fe20005741670 */
[----:B------:R1:W-:Y:S01]  /*6b40*/  @!P0 STG.E.U8 desc[UR38][R6.64], R11 ;  /* 0x0000000b06008986 */ /* 0x0003e2000c101126 */
[----:B------:R-:W-:Y:S02]  /*6b50*/  ISETP.LT.OR P0, PT, R3, 0x9, !P3 ;  /* 0x000000090300780c */ /* 0x000fe40005f01670 */
[C---:B------:R-:W-:Y:S01]  /*6b60*/  ISETP.GE.AND P3, PT, R12.reuse, 0x11, PT ;  /* 0x000000110c00780c */ /* 0x040fe20003f66270 */
[----:B------:R-:W-:Y:S01]  /*6b70*/  @!P1 STG.E.U8 desc[UR38][R6.64+0x1], R123 ;  /* 0x0000017b06009986 */ /* 0x000fe2000c101126 */
[----:B------:R-:W-:Y:S01]  /*6b80*/  ISETP.GE.AND P1, PT, R12, 0x12, PT ;  /* 0x000000120c00780c */ /* 0x000fe20003f26270 */
[----:B------:R-:W-:-:S04]  /*6b90*/  @!P4 IMAD R13, R124, R140, RZ ;  /* 0x0000008c7c0dc224 */ /* 0x000fc800078e02ff */
[-C--:B------:R-:W-:Y:S01]  /*6ba0*/  @!P5 IMAD R125, R125, R140.reuse, RZ ;  /* 0x0000008c7d7dd224 */ /* 0x080fe200078e02ff */
[----:B------:R-:W-:Y:S01]  /*6bb0*/  @!P4 STG.E.U8 desc[UR38][R4.64+0x8], R13 ;  /* 0x0000080d0400c986 */ /* 0x000fe2000c101126 */
[----:B------:R-:W-:Y:S01]  /*6bc0*/  ISETP.LT.OR P4, PT, R3, 0x1, !P3 ;  /* 0x000000010300780c */ /* 0x000fe20005f81670 */
[-C--:B------:R-:W-:Y:S02]  /*6bd0*/  @!P2 IMAD R127, R127, R140.reuse, RZ ;  /* 0x0000008c7f7fa224 */ /* 0x080fe400078e02ff */
[----:B------:R-:W-:Y:S01]  /*6be0*/  @!P5 STG.E.U8 desc[UR38][R4.64+0x9], R125 ;  /* 0x0000097d0400d986 */ /* 0x000fe2000c101126 */
[C---:B------:R-:W-:Y:S01]  /*6bf0*/  ISETP.LT.OR P5, PT, R3.reuse, 0x1, !P1 ;  /* 0x000000010300780c */ /* 0x040fe20004fa1670 */
[----:B0-----:R-:W-:Y:S01]  /*6c00*/  @!P0 IMAD R9, R126, R140, RZ ;  /* 0x0000008c7e098224 */ /* 0x001fe200078e02ff */
[----:B------:R-:W-:Y:S01]  /*6c10*/  ISETP.LT.OR P1, PT, R3, 0x9, !P1 ;  /* 0x000000090300780c */ /* 0x000fe20004f21670 */
[----:B------:R-:W-:Y:S01]  /*6c20*/  @!P2 STG.E.U8 desc[UR38][R6.64+0x9], R127 ;  /* 0x0000097f0600a986 */ /* 0x000fe2000c101126 */
[----:B------:R-:W-:-:S03]  /*6c30*/  ISETP.GE.AND P2, PT, R12, 0x1a, PT ;  /* 0x0000001a0c00780c */ /* 0x000fc60003f46270 */
[----:B------:R0:W-:Y:S01]  /*6c40*/  @!P0 STG.E.U8 desc[UR38][R6.64+0x8], R9 ;  /* 0x0000080906008986 */ /* 0x0001e2000c101126 */
[----:B------:R-:W-:Y:S01]  /*6c50*/  ISETP.LT.OR P0, PT, R3, 0x9, !P3 ;  /* 0x000000090300780c */ /* 0x000fe20005f01670 */
[----:B-1----:R-:W-:Y:S01]  /*6c60*/  @!P4 IMAD R11, R128, R140, RZ ;  /* 0x0000008c800bc224 */ /* 0x002fe200078e02ff */
[----:B------:R-:W-:-:S03]  /*6c70*/  ISETP.GE.AND P3, PT, R12, 0x19, PT ;  /* 0x000000190c00780c */ /* 0x000fc60003f66270 */
[-C--:B------:R-:W-:Y:S01]  /*6c80*/  @!P5 IMAD R129, R129, R140.reuse, RZ ;  /* 0x0000008c8181d224 */ /* 0x080fe200078e02ff */
[----:B------:R-:W-:Y:S01]  /*6c90*/  @!P4 STG.E.U8 desc[UR38][R4.64+0x10], R11 ;  /* 0x0000100b0400c986 */ /* 0x000fe2000c101126 */
[----:B------:R-:W-:Y:S01]  /*6ca0*/  ISETP.LT.OR P4, PT, R3, 0x1, !P3 ;  /* 0x000000010300780c */ /* 0x000fe20005f81670 */
[-C--:B------:R-:W-:Y:S02]  /*6cb0*/  @!P1 IMAD R131, R131, R140.reuse, RZ ;  /* 0x0000008c83839224 */ /* 0x080fe400078e02ff */
[----:B------:R-:W-:Y:S01]  /*6cc0*/  @!P5 STG.E.U8 desc[UR38][R4.64+0x11], R129 ;  /* 0x000011810400d986 */ /* 0x000fe2000c101126 */
[C---:B------:R-:W-:Y:S02]  /*6cd0*/  ISETP.LT.OR P5, PT, R3.reuse, 0x1, !P2 ;  /* 0x000000010300780c */ /* 0x040fe400057a1670 */
[----:B0-----:R-:W-:Y:S01]  /*6ce0*/  @!P0 IMAD R9, R130, R140, RZ ;  /* 0x0000008c82098224 */ /* 0x001fe200078e02ff */
[----:B------:R-:W-:Y:S01]  /*6cf0*/  @!P1 STG.E.U8 desc[UR38][R6.64+0x11], R131 ;  /* 0x0000118306009986 */ /* 0x000fe2000c101126 */
[----:B------:R-:W-:-:S02]  /*6d00*/  ISETP.LT.OR P2, PT, R3, 0x9, !P2 ;  /* 0x000000090300780c */ /* 0x000fc40005741670 */
[----:B------:R-:W-:Y:S01]  /*6d10*/  ISETP.GE.AND P1, PT, R12, 0x22, PT ;  /* 0x000000220c00780c */ /* 0x000fe20003f26270 */
[----:B------:R0:W-:Y:S01]  /*6d20*/  @!P0 STG.E.U8 desc[UR38][R6.64+0x10], R9 ;  /* 0x0000100906008986 */ /* 0x0001e2000c101126 */
[----:B------:R-:W-:Y:S01]  /*6d30*/  ISETP.LT.OR P0, PT, R3, 0x9, !P3 ;  /* 0x000000090300780c */ /* 0x000fe20005f01670 */
[----:B------:R-:W-:Y:S01]  /*6d40*/  @!P4 IMAD R13, R132, R140, RZ ;  /* 0x0000008c840dc224 */ /* 0x000fe200078e02ff */
[----:B------:R-:W-:-:S03]  /*6d50*/  ISETP.GE.AND P3, PT, R12, 0x21, PT ;  /* 0x000000210c00780c */ /* 0x000fc60003f66270 */
[-C--:B------:R-:W-:Y:S01]  /*6d60*/  @!P5 IMAD R133, R133, R140.reuse, RZ ;  /* 0x0000008c8585d224 */ /* 0x080fe200078e02ff */
[----:B------:R-:W-:Y:S01]  /*6d70*/  @!P4 STG.E.U8 desc[UR38][R4.64+0x18], R13 ;  /* 0x0000180d0400c986 */ /* 0x000fe2000c101126 */
[----:B------:R-:W-:Y:S02]  /*6d80*/  ISETP.LT.OR P4, PT, R3, 0x1, !P3 ;  /* 0x000000010300780c */ /* 0x000fe40005f81670 */
[-C--:B------:R-:W-:Y:S01]  /*6d90*/  @!P2 IMAD R135, R135, R140.reuse, RZ ;  /* 0x0000008c8787a224 */ /* 0x080fe200078e02ff */
        /* <DEDUP_REMOVED lines=15> */
[----:B------:R-:W-:Y:S02]  /*6e90*/  ISETP.LT.OR P5, PT, R3, 0x1, !P2 ;  /* 0x000000010300780c */ /* 0x000fe400057a1670 */
[----:B0-----:R-:W-:Y:S01]  /*6ea0*/  @!P0 IMAD R9, R106, R140, RZ ;  /* 0x0000008c6a098224 */ /* 0x001fe200078e02ff */
[----:B------:R-:W-:Y:S01]  /*6eb0*/  @!P1 STG.E.U8 desc[UR38][R6.64+0x21], R107 ;  /* 0x0000216b06009986 */ /* 0x000fe2000c101126 */
[----:B------:R-:W-:-:S02]  /*6ec0*/  ISETP.GE.AND P1, PT, R12, 0x32, PT ;  /* 0x000000320c00780c */ /* 0x000fc40003f26270 */
[C---:B------:R-:W-:Y:S01]  /*6ed0*/  ISETP.LT.OR P2, PT, R3.reuse, 0x9, !P2 ;  /* 0x000000090300780c */ /* 0x040fe20005741670 */
[----:B------:R0:W-:Y:S01]  /*6ee0*/  @!P0 STG.E.U8 desc[UR38][R6.64+0x20], R9 ;  /* 0x0000200906008986 */ /* 0x0001e2000c101126 */
[----:B------:R-:W-:Y:S01]  /*6ef0*/  ISETP.LT.OR P0, PT, R3, 0x9, !P3 ;  /* 0x000000090300780c */ /* 0x000fe20005f01670 */
[----:B------:R-:W-:Y:S01]  /*6f00*/  @!P4 IMAD R13, R108, R140, RZ ;  /* 0x0000008c6c0dc224 */ /* 0x000fe200078e02ff */
[----:B------:R-:W-:-:S03]  /*6f10*/  ISETP.GE.AND P3, PT, R12, 0x31, PT ;  /* 0x000000310c00780c */ /* 0x000fc60003f66270 */
[----:B------:R-:W-:Y:S01]  /*6f20*/  @!P5 IMAD R109, R109, R140, RZ ;  /* 0x0000008c6d6dd224 */ /* 0x000fe200078e02ff */
[----:B------:R-:W-:Y:S01]  /*6f30*/  @!P4 STG.E.U8 desc[UR38][R4.64+0x28], R13 ;  /* 0x0000280d0400c986 */ /* 0x000fe2000c101126 */
[----:B------:R-:W-:-:S03]  /*6f40*/  ISETP.LT.OR P4, PT, R3, 0x1, !P3 ;  /* 0x000000010300780c */ /* 0x000fc60005f81670 */
[----:B------:R-:W-:Y:S01]  /*6f50*/  @!P5 STG.E.U8 desc[UR38][R4.64+0x29], R109 ;  /* 0x0000296d0400d986 */ /* 0x000fe2000c101126 */
[----:B------:R-:W-:Y:S01]  /*6f60*/  ISETP.LT.OR P5, PT, R3, 0x1, !P1 ;  /* 0x000000010300780c */ /* 0x000fe20004fa1670 */
[-C--:B------:R-:W-:Y:S01]  /*6f70*/  @!P2 IMAD R111, R111, R140.reuse, RZ ;  /* 0x0000008c6f6fa224 */ /* 0x080fe200078e02ff */
[----:B------:R-:W-:Y:S01]  /*6f80*/  ISETP.LT.OR P1, PT, R3, 0x9, !P1 ;  /* 0x000000090300780c */ /* 0x000fe20004f21670 */
[----:B0-----:R-:W-:-:S03]  /*6f90*/  @!P0 IMAD R9, R110, R140, RZ ;  /* 0x0000008c6e098224 */ /* 0x001fc600078e02ff */
[----:B------:R-:W-:Y:S01]  /*6fa0*/  @!P2 STG.E.U8 desc[UR38][R6.64+0x29], R111 ;  /* 0x0000296f0600a986 */ /* 0x000fe2000c101126 */
[----:B------:R-:W-:Y:S02]  /*6fb0*/  ISETP.GE.AND P2, PT, R12, 0x3a, PT ;  /* 0x0000003a0c00780c */ /* 0x000fe40003f46270 */
[-C--:B------:R-:W-:Y:S01]  /*6fc0*/  @!P4 IMAD R11, R112, R140.reuse, RZ ;  /* 0x0000008c700bc224 */ /* 0x080fe200078e02ff */
[----:B------:R0:W-:Y:S01]  /*6fd0*/  @!P0 STG.E.U8 desc[UR38][R6.64+0x28], R9 ;  /* 0x0000280906008986 */ /* 0x0001e2000c101126 */
[----:B------:R-:W-:Y:S02]  /*6fe0*/  ISETP.LT.OR P0, PT, R3, 0x9, !P3 ;  /* 0x000000090300780c */ /* 0x000fe40005f01670 */
[-C--:B------:R-:W-:Y:S01]  /*6ff0*/  @!P5 IMAD R113, R113, R140.reuse, RZ ;  /* 0x0000008c7171d224 */ /* 0x080fe200078e02ff */
[----:B------:R-:W-:Y:S01]  /*7000*/  ISETP.GE.AND P3, PT, R12, 0x39, PT ;  /* 0x000000390c00780c */ /* 0x000fe20003f66270 */
[----:B------:R-:W-:Y:S01]  /*7010*/  @!P4 STG.E.U8 desc[UR38][R4.64+0x30], R11 ;  /* 0x0000300b0400c986 */ /* 0x000fe2000c101126 */
[----:B------:R-:W-:-:S02]  /*7020*/  @!P1 IMAD R115, R115, R140, RZ ;  /* 0x0000008c73739224 */ /* 0x000fc400078e02ff */
[C---:B------:R-:W-:Y:S01]  /*7030*/  ISETP.LT.OR P4, PT, R3.reuse, 0x1, !P3 ;  /* 0x000000010300780c */ /* 0x040fe20005f81670 */
[----:B------:R-:W-:Y:S01]  /*7040*/  @!P5 STG.E.U8 desc[UR38][R4.64+0x31], R113 ;  /* 0x000031710400d986 */ /* 0x000fe2000c101126 */
[C---:B------:R-:W-:Y:S02]  /*7050*/  ISETP.LT.OR P5, PT, R3.reuse, 0x1, !P2 ;  /* 0x000000010300780c */ /* 0x040fe400057a1670 */
[----:B------:R-:W-:Y:S01]  /*7060*/  ISETP.LT.OR P2, PT, R3, 0x9, !P2 ;  /* 0x000000090300780c */ /* 0x000fe20005741670 */
[----:B------:R-:W-:Y:S01]  /*7070*/  @!P1 STG.E.U8 desc[UR38][R6.64+0x31], R115 ;  /* 0x0000317306009986 */ /* 0x000fe2000c101126 */
[----:B0-----:R-:W-:Y:S01]  /*7080*/  @!P0 IMAD R9, R114, R140, RZ ;  /* 0x0000008c72098224 */ /* 0x001fe200078e02ff */
[----:B------:R-:W-:-:S04]  /*7090*/  ISETP.GE.AND P1, PT, R12, 0x42, PT ;  /* 0x000000420c00780c */ /* 0x000fc80003f26270 */
[----:B------:R0:W-:Y:S01]  /*70a0*/  @!P0 STG.E.U8 desc[UR38][R6.64+0x30], R9 ;  /* 0x0000300906008986 */ /* 0x0001e2000c101126 */
[----:B------:R-:W-:Y:S01]  /*70b0*/  ISETP.LT.OR P0, PT, R3, 0x9, !P3 ;  /* 0x000000090300780c */ /* 0x000fe20005f01670 */
[-C--:B------:R-:W-:Y:S01]  /*70c0*/  @!P4 IMAD R13, R116, R140.reuse, RZ ;  /* 0x0000008c740dc224 */ /* 0x080fe200078e02ff */
[----:B------:R-:W-:Y:S01]  /*70d0*/  ISETP.GE.AND P3, PT, R12, 0x41, PT ;  /* 0x000000410c00780c */ /* 0x000fe20003f66270 */
[-C--:B------:R-:W-:Y:S02]  /*70e0*/  @!P5 IMAD R117, R117, R140.reuse, RZ ;  /* 0x0000008c7575d224 */ /* 0x080fe400078e02ff */
[----:B------:R-:W-:Y:S01]  /*70f0*/  @!P2 IMAD R119, R119, R140, RZ ;  /* 0x0000008c7777a224 */ /* 0x000fe200078e02ff */
[----:B------:R-:W-:Y:S01]  /*7100*/  @!P4 STG.E.U8 desc[UR38][R4.64+0x38], R13 ;  /* 0x0000380d0400c986 */ /* 0x000fe2000c101126 */
[----:B------:R-:W-:-:S03]  /*7110*/  ISETP.LT.OR P4, PT, R3, 0x1, !P3 ;  /* 0x000000010300780c */ /* 0x000fc60005f81670 */
[----:B------:R-:W-:Y:S01]  /*7120*/  @!P5 STG.E.U8 desc[UR38][R4.64+0x39], R117 ;  /* 0x000039750400d986 */ /* 0x000fe2000c101126 */
[C---:B------:R-:W-:Y:S02]  /*7130*/  ISETP.LT.OR P5, PT, R3.reuse, 0x1, !P1 ;  /* 0x000000010300780c */ /* 0x040fe40004fa1670 */
[-C--:B0-----:R-:W-:Y:S01]  /*7140*/  @!P0 IMAD R9, R118, R140.reuse, RZ ;  /* 0x0000008c76098224 */ /* 0x081fe200078e02ff */
[----:B------:R-:W-:Y:S01]  /*7150*/  @!P2 STG.E.U8 desc[UR38][R6.64+0x39], R119 ;  /* 0x000039770600a986 */ /* 0x000fe2000c101126 */
[C---:B------:R-:W-:Y:S02]  /*7160*/  ISETP.LT.OR P1, PT, R3.reuse, 0x9, !P1 ;  /* 0x000000090300780c */ /* 0x040fe40004f21670 */
        /* <DEDUP_REMOVED lines=75> */
[-C--:B------:R-:W-:Y:S01]  /*7620*/  @!P5 IMAD R77, R77, R140.reuse, RZ ;  /* 0x0000008c4d4dd224 */ /* 0x080fe200078e02ff */
[----:B------:R-:W-:Y:S01]  /*7630*/  @!P4 STG.E.U8 desc[UR38][R4.64+0x68], R13 ;  /* 0x0000680d0400c986 */ /* 0x000fe2000c101126 */
[C---:B------:R-:W-:Y:S02]  /*7640*/  ISETP.LT.OR P4, PT, R3.reuse, 0x1, !P1 ;  /* 0x000000010300780c */ /* 0x040fe40004f81670 */
[C---:B------:R-:W-:Y:S01]  /*7650*/  ISETP.LT.OR P1, PT, R3.reuse, 0x9, !P1 ;  /* 0x000000090300780c */ /* 0x040fe20004f21670 */
        /* <DEDUP_REMOVED lines=9> */
[----:B------:R-:W-:Y:S02]  /*76f0*/  ISETP.GE.AND P0, PT, R12, 0x7a, PT ;  /* 0x0000007a0c00780c */ /* 0x000fe40003f06270 */
[-C--:B------:R-:W-:Y:S01]  /*7700*/  @!P5 IMAD R81, R81, R140.reuse, RZ ;  /* 0x0000008c5151d224 */ /* 0x080fe200078e02ff */
[----:B------:R-:W-:Y:S01]  /*7710*/  @!P4 STG.E.U8 desc[UR38][R4.64+0x70], R11 ;  /* 0x0000700b0400c986 */ /* 0x000fe2000c101126 */
[----:B------:R-:W-:Y:S01]  /*7720*/  ISETP.LT.OR P4, PT, R3, 0x1, !P3 ;  /* 0x000000010300780c */ /* 0x000fe20005f81670 */
[-C--:B------:R-:W-:Y:S01]  /*7730*/  @!P2 IMAD R83, R83, R140.reuse, RZ ;  /* 0x0000008c5353a224 */ /* 0x080fe200078e02ff */
[C---:B------:R-:W-:Y:S01]  /*7740*/  ISETP.LT.OR P3, PT, R3.reuse, 0x9, !P3 ;  /* 0x000000090300780c */ /* 0x040fe20005f61670 */
[----:B------:R-:W-:Y:S01]  /*7750*/  @!P5 STG.E.U8 desc[UR38][R4.64+0x71], R81 ;  /* 0x000071510400d986 */ /* 0x000fe2000c101126 */
[----:B------:R-:W-:Y:S01]  /*7760*/  ISETP.LT.OR P5, PT, R3, 0x1, !P0 ;  /* 0x000000010300780c */ /* 0x000fe200047a1670 */
[----:B0-----:R-:W-:-:S02]  /*7770*/  @!P1 IMAD R9, R82, R140, RZ ;  /* 0x0000008c52099224 */ /* 0x001fc400078e02ff */
[----:B------:R-:W-:Y:S01]  /*7780*/  @!P2 STG.E.U8 desc[UR38][R6.64+0x71], R83 ;  /* 0x000071530600a986 */ /* 0x000fe2000c101126 */
[----:B------:R-:W-:Y:S02]  /*7790*/  ISETP.LT.OR P2, PT, R3, 0x9, !P0 ;  /* 0x000000090300780c */ /* 0x000fe40004741670 */
[----:B------:R-:W-:Y:S01]  /*77a0*/  ISETP.GE.AND P0, PT, R12, 0x82, PT ;  /* 0x000000820c00780c */ /* 0x000fe20003f06270 */
[----:B------:R0:W-:Y:S02]  /*77b0*/  @!P1 STG.E.U8 desc[UR38][R6.64+0x70], R9 ;  /* 0x0000700906009986 */ /* 0x0001e4000c101126 */
[----:B------:R-:W-:Y:S01]  /*77c0*/  @!P4 IMAD R13, R84, R140, RZ ;  /* 0x0000008c540dc224 */ /* 0x000fe200078e02ff */
[----:B------:R-:W-:-:S03]  /*77d0*/  ISETP.GE.AND P1, PT, R12, 0x81, PT ;  /* 0x000000810c00780c */ /* 0x000fc60003f26270 */
[-C--:B------:R-:W-:Y:S01]  /*77e0*/  @!P5 IMAD R85, R85, R140.reuse, RZ ;  /* 0x0000008c5555d224 */ /* 0x080fe200078e02ff */
[----:B------:R-:W-:Y:S01]  /*77f0*/  @!P4 STG.E.U8 desc[UR38][R4.64+0x78], R13 ;  /* 0x0000780d0400c986 */ /* 0x000fe2000c101126 */
[C---:B------:R-:W-:Y:S02]  /*7800*/  ISETP.LT.OR P4, PT, R3.reuse, 0x1, !P0 ;  /* 0x000000010300780c */ /* 0x040fe40004781670 */
[C---:B------:R-:W-:Y:S01]  /*7810*/  ISETP.LT.OR P0, PT, R3.reuse, 0x9, !P0 ;  /* 0x000000090300780c */ /* 0x040fe20004701670 */
[----:B------:R-:W-:Y:S01]  /*7820*/  @!P5 STG.E.U8 desc[UR38][R4.64+0x79], R85 ;  /* 0x000079550400d986 */ /* 0x000fe2000c101126 */
[C---:B------:R-:W-:Y:S01]  /*7830*/  ISETP.LT.OR P5, PT, R3.reuse, 0x1, !P1 ;  /* 0x000000010300780c */ /* 0x040fe20004fa1670 */
[-C--:B0-----:R-:W-:Y:S01]  /*7840*/  @!P3 IMAD R9, R86, R140.reuse, RZ ;  /* 0x0000008c5609b224 */ /* 0x081fe200078e02ff */
[----:B------:R-:W-:Y:S01]  /*7850*/  ISETP.LT.OR P1, PT, R3, 0x9, !P1 ;  /* 0x000000090300780c */ /* 0x000fe20004f21670 */
[----:B------:R-:W-:-:S03]  /*7860*/  @!P2 IMAD R87, R87, R140, RZ ;  /* 0x0000008c5757a224 */ /* 0x000fc600078e02ff */
[----:B------:R0:W-:Y:S01]  /*7870*/  @!P3 STG.E.U8 desc[UR38][R6.64+0x78], R9 ;  /* 0x000078090600b986 */ /* 0x0001e2000c101126 */
[C---:B------:R-:W-:Y:S02]  /*7880*/  ISETP.GE.AND P3, PT, R12.reuse, 0x89, PT ;  /* 0x000000890c00780c */ /* 0x040fe40003f66270 */
[-C--:B------:R-:W-:Y:S01]  /*7890*/  @!P4 IMAD R57, R57, R140.reuse, RZ ;  /* 0x0000008c3939c224 */ /* 0x080fe200078e02ff */
[----:B------:R-:W-:Y:S01]  /*78a0*/  @!P2 STG.E.U8 desc[UR38][R6.64+0x79], R87 ;  /* 0x000079570600a986 */ /* 0x000fe2000c101126 */
[----:B------:R-:W-:Y:S01]  /*78b0*/  ISETP.GE.AND P2, PT, R12, 0x8a, PT ;  /* 0x0000008a0c00780c */ /* 0x000fe20003f46270 */
[-C--:B------:R-:W-:Y:S02]  /*78c0*/  @!P0 IMAD R59, R59, R140.reuse, RZ ;  /* 0x0000008c3b3b8224 */ /* 0x080fe400078e02ff */
[-C--:B------:R-:W-:Y:S01]  /*78d0*/  @!P5 IMAD R11, R56, R140.reuse, RZ ;  /* 0x0000008c380bd224 */ /* 0x080fe200078e02ff */
[----:B------:R-:W-:Y:S01]  /*78e0*/  @!P4 STG.E.U8 desc[UR38][R4.64+0x81], R57 ;  /* 0x000081390400c986 */ /* 0x000fe2000c101126 */
[----:B------:R-:W-:Y:S01]  /*78f0*/  ISETP.LT.OR P4, PT, R3, 0x1, !P3 ;  /* 0x000000010300780c */ /* 0x000fe20005f81670 */
[----:B0-----:R-:W-:-:S02]  /*7900*/  @!P1 IMAD R9, R58, R140, RZ ;  /* 0x0000008c3a099224 */ /* 0x001fc400078e02ff */
[----:B------:R-:W-:Y:S01]  /*7910*/  @!P5 STG.E.U8 desc[UR38][R4.64+0x80], R11 ;  /* 0x0000800b0400d986 */ /* 0x000fe2000c101126 */
[C---:B------:R-:W-:Y:S02]  /*7920*/  ISETP.LT.OR P5, PT, R3.reuse, 0x1, !P2 ;  /* 0x000000010300780c */ /* 0x040fe400057a1670 */
[C---:B------:R-:W-:Y:S01]  /*7930*/  ISETP.LT.OR P3, PT, R3.reuse, 0x9, !P3 ;  /* 0x000000090300780c */ /* 0x040fe20005f61670 */
[----:B------:R0:W-:Y:S01]  /*7940*/  @!P1 STG.E.U8 desc[UR38][R6.64+0x80], R9 ;  /* 0x0000800906009986 */ /* 0x0001e2000c101126 */
[C---:B------:R-:W-:Y:S02]  /*7950*/  ISETP.GE.AND P1, PT, R12.reuse, 0x91, PT ;  /* 0x000000910c00780c */ /* 0x040fe40003f26270 */
[----:B------:R-:W-:Y:S01]  /*7960*/  ISETP.LT.OR P2, PT, R3, 0x9, !P2 ;  /* 0x000000090300780c */ /* 0x000fe20005741670 */
[----:B------:R-:W-:Y:S01]  /*7970*/  @!P0 STG.E.U8 desc[UR38][R6.64+0x81], R59 ;  /* 0x0000813b06008986 */ /* 0x000fe2000c101126 */
[----:B------:R-:W-:Y:S01]  /*7980*/  ISETP.GE.AND P0, PT, R12, 0x92, PT ;  /* 0x000000920c00780c */ /* 0x000fe20003f06270 */
[----:B------:R-:W-:-:S04]  /*7990*/  @!P4 IMAD R13, R60, R140, RZ ;  /* 0x0000008c3c0dc224 */ /* 0x000fc800078e02ff */
[-C--:B------:R-:W-:Y:S01]  /*79a0*/  @!P5 IMAD R61, R61, R140.reuse, RZ ;  /* 0x0000008c3d3dd224 */ /* 0x080fe200078e02ff */
[----:B------:R-:W-:Y:S01]  /*79b0*/  @!P4 STG.E.U8 desc[UR38][R4.64+0x88], R13 ;  /* 0x0000880d0400c986 */ /* 0x000fe2000c101126 */
[C---:B------:R-:W-:Y:S01]  /*79c0*/  ISETP.LT.OR P4, PT, R3.reuse, 0x1, !P1 ;  /* 0x000000010300780c */ /* 0x040fe20004f81670 */
[-C--:B0-----:R-:W-:Y:S01]  /*79d0*/  @!P3 IMAD R9, R62, R140.reuse, RZ ;  /* 0x0000008c3e09b224 */ /* 0x081fe200078e02ff */
[C---:B------:R-:W-:Y:S01]  /*79e0*/  ISETP.LT.OR P1, PT, R3.reuse, 0x9, !P1 ;  /* 0x000000090300780c */ /* 0x040fe20004f21670 */
[----:B------:R-:W-:Y:S01]  /*79f0*/  @!P5 STG.E.U8 desc[UR38][R4.64+0x89], R61 ;  /* 0x0000893d0400d986 */ /* 0x000fe2000c101126 */
[----:B------:R-:W-:Y:S01]  /*7a00*/  ISETP.LT.OR P5, PT, R3, 0x1, !P0 ;  /* 0x000000010300780c */ /* 0x000fe200047a1670 */
[----:B------:R-:W-:Y:S01]  /*7a10*/  @!P2 IMAD R63, R63, R140, RZ ;  /* 0x0000008c3f3fa224 */ /* 0x000fe200078e02ff */
[----:B------:R-:W-:Y:S01]  /*7a20*/  ISETP.LT.OR P0, PT, R3, 0x9, !P0 ;  /* 0x000000090300780c */ /* 0x000fe20004701670 */
[----:B------:R0:W-:Y:S01]  /*7a30*/  @!P3 STG.E.U8 desc[UR38][R6.64+0x88], R9 ;  /* 0x000088090600b986 */ /* 0x0001e2000c101126 */
[----:B------:R-:W-:-:S03]  /*7a40*/  ISETP.GE.AND P3, PT, R12, 0x99, PT ;  /* 0x000000990c00780c */ /* 0x000fc60003f66270 */
        /* <DEDUP_REMOVED lines=30> */
[-C--:B------:R-:W-:Y:S02]  /*7c30*/  @!P4 IMAD R41, R41, R140.reuse, RZ ;  /* 0x0000008c2929c224 */ /* 0x080fe400078e02ff */
[-C--:B------:R-:W-:Y:S02]  /*7c40*/  @!P1 IMAD R43, R43, R140.reuse, RZ ;  /* 0x0000008c2b2b9224 */ /* 0x080fe400078e02ff */
[-C--:B------:R-:W-:Y:S01]  /*7c50*/  @!P5 IMAD R11, R40, R140.reuse, RZ ;  /* 0x0000008c280bd224 */ /* 0x080fe200078e02ff */
[----:B------:R-:W-:Y:S01]  /*7c60*/  @!P4 STG.E.U8 desc[UR38][R4.64+0xa1], R41 ;  /* 0x0000a1290400c986 */ /* 0x000fe2000c101126 */
[C---:B------:R-:W-:Y:S01]  /*7c70*/  ISETP.LT.OR P4, PT, R3.reuse, 0x1, !P2 ;  /* 0x000000010300780c */ /* 0x040fe20005781670 */
[----:B0-----:R-:W-:Y:S01]  /*7c80*/  @!P0 IMAD R9, R42, R140, RZ ;  /* 0x0000008c2a098224 */ /* 0x001fe200078e02ff */
[C---:B------:R-:W-:Y:S01]  /*7c90*/  ISETP.LT.OR P2, PT, R3.reuse, 0x9, !P2 ;  /* 0x000000090300780c */ /* 0x040fe20005741670 */
[----:B------:R-:W-:Y:S01]  /*7ca0*/  @!P5 STG.E.U8 desc[UR38][R4.64+0xa0], R11 ;  /* 0x0000a00b0400d986 */ /* 0x000fe2000c101126 */
[----:B------:R-:W-:-:S02]  /*7cb0*/  ISETP.LT.OR P5, PT, R3, 0x1, !P3 ;  /* 0x000000010300780c */ /* 0x000fc40005fa1670 */
        /* <DEDUP_REMOVED lines=77> */
[----:B------:R1:W-:Y:S01]  /*8190*/  @!P4 STG.E.U8 desc[UR38][R4.64+0xd0], R11 ;  /* 0x0000d00b0400c986 */ /* 0x0003e2000c101126 */
[----:B------:R-:W-:Y:S01]  /*81a0*/  ISETP.LT.OR P4, PT, R3, 0x1, !P3 ;  /* 0x000000010300780c */ /* 0x000fe20005f81670 */
[-C--:B------:R-:W-:Y:S01]  /*81b0*/  @!P0 IMAD R35, R35, R140.reuse, RZ ;  /* 0x0000008c23238224 */ /* 0x080fe200078e02ff */
[C---:B------:R-:W-:Y:S01]  /*81c0*/  ISETP.LT.OR P3, PT, R3.reuse, 0x9, !P3 ;  /* 0x000000090300780c */ /* 0x040fe20005f61670 */
[----:B------:R2:W-:Y:S01]  /*81d0*/  @!P5 STG.E.U8 desc[UR38][R4.64+0xd1], R33 ;  /* 0x0000d1210400d986 */ /* 0x0005e2000c101126 */
[C---:B------:R-:W-:Y:S02]  /*81e0*/  ISETP.LT.OR P5, PT, R3.reuse, 0x1, !P2 ;  /* 0x000000010300780c */ /* 0x040fe400057a1670 */
[----:B------:R-:W-:Y:S01]  /*81f0*/  ISETP.LT.OR P2, PT, R3, 0x9, !P2 ;  /* 0x000000090300780c */ /* 0x000fe20005741670 */
[-C--:B------:R-:W-:Y:S01]  /*8200*/  @!P1 IMAD R3, R34, R140.reuse, RZ ;  /* 0x0000008c22039224 */ /* 0x080fe200078e02ff */
[----:B------:R2:W-:Y:S04]  /*8210*/  @!P0 STG.E.U8 desc[UR38][R6.64+0xd1], R35 ;  /* 0x0000d12306008986 */ /* 0x0005e8000c101126 */
[----:B------:R2:W-:Y:S01]  /*8220*/  @!P1 STG.E.U8 desc[UR38][R6.64+0xd0], R3 ;  /* 0x0000d00306009986 */ /* 0x0005e2000c101126 */
[----:B0-----:R-:W-:-:S02]  /*8230*/  @!P4 IMAD R9, R36, R140, RZ ;  /* 0x0000008c2409c224 */ /* 0x001fc400078e02ff */
[-C--:B-1----:R-:W-:Y:S02]  /*8240*/  @!P3 IMAD R11, R38, R140.reuse, RZ ;  /* 0x0000008c260bb224 */ /* 0x082fe400078e02ff */
[-C--:B------:R-:W-:Y:S01]  /*8250*/  @!P5 IMAD R37, R37, R140.reuse, RZ ;  /* 0x0000008c2525d224 */ /* 0x080fe200078e02ff */
[----:B------:R2:W-:Y:S01]  /*8260*/  @!P4 STG.E.U8 desc[UR38][R4.64+0xd8], R9 ;  /* 0x0000d8090400c986 */ /* 0x0005e2000c101126 */
[----:B------:R-:W-:-:S03]  /*8270*/  @!P2 IMAD R39, R39, R140, RZ ;  /* 0x0000008c2727a224 */ /* 0x000fc600078e02ff */
[----:B------:R2:W-:Y:S04]  /*8280*/  @!P5 STG.E.U8 desc[UR38][R4.64+0xd9], R37 ;  /* 0x0000d9250400d986 */ /* 0x0005e8000c101126 */
[----:B------:R2:W-:Y:S04]  /*8290*/  @!P3 STG.E.U8 desc[UR38][R6.64+0xd8], R11 ;  /* 0x0000d80b0600b986 */ /* 0x0005e8000c101126 */
[----:B------:R2:W-:Y:S02]  /*82a0*/  @!P2 STG.E.U8 desc[UR38][R6.64+0xd9], R39 ;  /* 0x0000d9270600a986 */ /* 0x0005e4000c101126 */
.L_x_259:
[----:B------:R-:W-:Y:S05]  /*82b0*/  BSYNC B0 ;  /* 0x0000000000007941 */ /* 0x000fea0003800000 */
.L_x_33:
[----:B------:R-:W-:Y:S01]  /*82c0*/  IADD3 R16, P0, R16, UR36, RZ ;  /* 0x0000002410107c10 */ /* 0x000fe2000ff1e0ff */
[----:B------:R-:W-:Y:S01]  /*82d0*/  ULDC.64 UR4, c[0x0][0x650] ;  /* 0x0001940000047ab9 */ /* 0x000fe20000000a00 */
[----:B--2---:R-:W-:Y:S01]  /*82e0*/  PRMT R3, RZ, 0x7610, R3 ;  /* 0x00007610ff037816 */ /* 0x004fe20000000003 */
[----:B------:R-:W-:Y:S01]  /*82f0*/  IMAD.MOV.U32 R137, RZ, RZ, -0x1 ;  /* 0xffffffffff897424 */ /* 0x000fe200078e00ff */
[----:B------:R-:W-:Y:S01]  /*8300*/  IADD3.X R17, R17, UR42, RZ, P0, !PT ;  /* 0x0000002a11117c10 */ /* 0x000fe200087fe4ff */
[----:B------:R-:W-:Y:S01]  /*8310*/  IMAD.MOV.U32 R23, RZ, RZ, -0x1 ;  /* 0xffffffffff177424 */ /* 0x000fe200078e00ff */
[----:B------:R-:W-:-:S04]  /*8320*/  ISETP.GE.U32.AND P0, PT, R16, UR4, PT ;  /* 0x0000000410007c0c */ /* 0x000fc8000bf06070 */
[----:B------:R-:W-:-:S13]  /*8330*/  ISETP.GE.U32.AND.EX P0, PT, R17, UR5, PT, P0 ;  /* 0x0000000511007c0c */ /* 0x000fda000bf06100 */
[----:B------:R-:W-:Y:S05]  /*8340*/  @P0 BRA `(.L_x_260) ;  /* 0x0000000400500947 */ /* 0x000fea0003800000 */
[----:B------:R-:W2:Y:S01]  /*8350*/  LDC.64 R10, c[0x0][0x628] ;  /* 0x00018a00ff0a7b82 */ /* 0x000ea20000000a00 */
[----:B------:R-:W4:Y:S01]  /*8360*/  S2R R12, SR_CTAID.X ;  /* 0x00000000000c7919 */ /* 0x000f220000002500 */
[----:B------:R-:W-:Y:S02]  /*8370*/  IMAD.MOV.U32 R8, RZ, RZ, R16 ;  /* 0x000000ffff087224 */ /* 0x000fe400078e0010 */
[----:B------:R-:W-:Y:S01]  /*8380*/  IMAD.MOV.U32 R9, RZ, RZ, R17 ;  /* 0x000000ffff097224 */ /* 0x000fe200078e0011 */
[----:B------:R-:W0:Y:S03]  /*8390*/  S2R R20, SR_CTAID.Y ;  /* 0x0000000000147919 */ /* 0x000e260000002600 */
[----:B------:R-:W0:Y:S08]  /*83a0*/  LDC R0, c[0x0][0x630] ;  /* 0x00018c00ff007b82 */ /* 0x000e300000000800 */
[----:B------:R-:W0:Y:S01]  /*83b0*/  LDC.64 R14, c[0x0][0x620] ;  /* 0x00018800ff0e7b82 */ /* 0x000e220000000a00 */
[----:B--2---:R-:W-:-:S04]  /*83c0*/  ISETP.NE.U32.AND P0, PT, R10, RZ, PT ;  /* 0x000000ff0a00720c */ /* 0x004fc80003f05070 */
[----:B------:R-:W-:-:S13]  /*83d0*/  ISETP.NE.AND.EX P0, PT, R11, RZ, PT, P0 ;  /* 0x000000ff0b00720c */ /* 0x000fda0003f05300 */
[----:B0---4-:R-:W-:Y:S05]  /*83e0*/  @!P0 BRA `(.L_x_261) ;  /* 0x0000000000288947 */ /* 0x011fea0003800000 */
[----:B------:R-:W0:Y:S02]  /*83f0*/  LDC R3, c[0x0][0x634] ;  /* 0x00018d00ff037b82 */ /* 0x000e240000000800 */
[----:B0-----:R-:W-:-:S05]  /*8400*/  IADD3 R3, P0, R16, R3, RZ ;  /* 0x0000000310037210 */ /* 0x001fca0007f1e0ff */
[----:B-1----:R-:W-:-:S04]  /*8410*/  IMAD.X R13, RZ, RZ, R17, P0 ;  /* 0x000000ffff0d7224 */ /* 0x002fc800000e0611 */
[----:B------:R-:W-:-:S04]  /*8420*/  IMAD.WIDE.U32 R4, R13, R10, RZ ;  /* 0x0000000a0d047225 */ /* 0x000fc800078e00ff */
[----:B---3--:R-:W-:-:S04]  /*8430*/  IMAD.WIDE.U32 R6, P0, R3, R11, R4 ;  /* 0x0000000b03067225 */ /* 0x008fc80007800004 */
[----:B------:R-:W-:-:S04]  /*8440*/  IMAD.WIDE.U32 R4, R3, R10, RZ ;  /* 0x0000000a03047225 */ /* 0x000fc800078e00ff */
[----:B------:R-:W-:Y:S01]  /*8450*/  IMAD.X R9, RZ, RZ, RZ, P0 ;  /* 0x000000ffff097224 */ /* 0x000fe200000e06ff */
[----:B------:R-:W-:Y:S01]  /*8460*/  IADD3 RZ, P0, R5, R6, RZ ;  /* 0x0000000605ff7210 */ /* 0x000fe20007f1e0ff */
[----:B------:R-:W-:-:S04]  /*8470*/  IMAD.MOV.U32 R8, RZ, RZ, R7 ;  /* 0x000000ffff087224 */ /* 0x000fc800078e0007 */
[----:B------:R-:W-:-:S08]  /*8480*/  IMAD.WIDE.U32.X R8, R13, R11, R8, P0 ;  /* 0x0000000b0d087225 */ /* 0x000fd000000e0408 */
.L_x_261:
[-CC-:B------:R-:W-:Y:S01]  /*8490*/  SHF.R.U64 R23, R8, R0.reuse, R9.reuse ;  /* 0x0000000008177219 */ /* 0x180fe20000001209 */
[----:B------:R-:W0:Y:S01]  /*84a0*/  LDC.64 R26, c[0x0][0x640] ;  /* 0x00019000ff1a7b82 */ /* 0x000e220000000a00 */
[----:B------:R-:W-:Y:S01]  /*84b0*/  SHF.R.U32.HI R0, RZ, R0, R9 ;  /* 0x00000000ff007219 */ /* 0x000fe20000011609 */
[----:B------:R-:W-:Y:S01]  /*84c0*/  ULDC UR4, c[0x0][0x150] ;  /* 0x0000540000047ab9 */ /* 0x000fe20000000800 */
[----:B------:R-:W-:Y:S02]  /*84d0*/  IADD3 R3, P0, RZ, -R23, RZ ;  /* 0x80000017ff037210 */ /* 0x000fe40007f1e0ff */
[----:B-1-3--:R-:W-:-:S03]  /*84e0*/  I2FP.F32.U32 R7, R12 ;  /* 0x0000000c00077245 */ /* 0x00afc60000201000 */
[----:B------:R-:W1:Y:S01]  /*84f0*/  LDC R6, c[0x0][0x618] ;  /* 0x00018600ff067b82 */ /* 0x000e620000000800 */
[----:B------:R-:W-:Y:S02]  /*8500*/  IMAD.X R5, RZ, RZ, ~R0, P0 ;  /* 0x000000ffff057224 */ /* 0x000fe400000e0e00 */
[----:B------:R-:W-:Y:S01]  /*8510*/  FMUL R7, R7, UR4 ;  /* 0x0000000407077c20 */ /* 0x000fe20008400000 */
[----:B------:R-:W-:Y:S01]  /*8520*/  ULDC UR4, c[0x0][0x154] ;  /* 0x0000550000047ab9 */ /* 0x000fe20000000800 */
[-C--:B------:R-:W-:Y:S02]  /*8530*/  IMAD R0, R5, R14.reuse, RZ ;  /* 0x0000000e05007224 */ /* 0x080fe400078e02ff */
[C---:B------:R-:W-:Y:S01]  /*8540*/  IMAD.WIDE.U32 R4, R3.reuse, R14, R16 ;  /* 0x0000000e03047225 */ /* 0x040fe200078e0010 */
[----:B------:R-:W2:Y:S01]  /*8550*/  LDC R8, c[0x0][0x608] ;  /* 0x00018200ff087b82 */ /* 0x000ea20000000800 */
[----:B------:R-:W3:Y:S02]  /*8560*/  F2I.U32.TRUNC.NTZ R7, R7 ;  /* 0x0000000700077305 */ /* 0x000ee4000020f000 */
[----:B------:R-:W-:Y:S01]  /*8570*/  IMAD R3, R3, R15, R0 ;  /* 0x0000000f03037224 */ /* 0x000fe200078e0200 */
[----:B------:R-:W-:-:S03]  /*8580*/  I2FP.F32.U32 R0, R20 ;  /* 0x0000001400007245 */ /* 0x000fc60000201000 */
[----:B------:R-:W-:Y:S01]  /*8590*/  IMAD.IADD R3, R5, 0x1, R3 ;  /* 0x0000000105037824 */ /* 0x000fe200078e0203 */
[----:B------:R-:W4:Y:S01]  /*85a0*/  LDC R11, c[0x0][0x658] ;  /* 0x00019600ff0b7b82 */ /* 0x000f220000000800 */
[----:B0-----:R-:W-:-:S04]  /*85b0*/  ISETP.NE.U32.AND P0, PT, R26, RZ, PT ;  /* 0x000000ff1a00720c */ /* 0x001fc80003f05070 */
[----:B------:R-:W-:-:S03]  /*85c0*/  ISETP.NE.AND.EX P0, PT, R27, RZ, PT, P0 ;  /* 0x000000ff1b00720c */ /* 0x000fc60003f05300 */
[----:B------:R-:W0:Y:S01]  /*85d0*/  LDC R9, c[0x0][0x144] ;  /* 0x00005100ff097b82 */ /* 0x000e220000000800 */
[-C--:B-1----:R-:W-:Y:S01]  /*85e0*/  SHF.R.U64 R10, R4, R6.reuse, R3 ;  /* 0x00000006040a7219 */ /* 0x082fe20000001203 */
[----:B---3--:R-:W-:Y:S01]  /*85f0*/  IMAD.MOV R7, RZ, RZ, -R7 ;  /* 0x000000ffff077224 */ /* 0x008fe200078e0a07 */
[----:B------:R-:W-:Y:S01]  /*8600*/  SHF.R.U32.HI R3, RZ, R6, R3 ;  /* 0x00000006ff037219 */ /* 0x000fe20000011603 */
[----:B------:R-:W-:-:S04]  /*8610*/  FMUL R6, R0, UR4 ;  /* 0x0000000400067c20 */ /* 0x000fc80008400000 */
[----:B------:R-:W1:Y:S01]  /*8620*/  LDC R21, c[0x0][0x148] ;  /* 0x00005200ff157b82 */ /* 0x000e620000000800 */
[----:B------:R3:W0:Y:S01]  /*8630*/  F2I.U32.TRUNC.NTZ R14, R6 ;  /* 0x00000006000e7305 */ /* 0x000622000020f000 */
[-CC-:B--2---:R-:W-:Y:S02]  /*8640*/  SHF.R.U64 R13, R10, R8.reuse, R3.reuse ;  /* 0x000000080a0d7219 */ /* 0x184fe40000001203 */
[----:B------:R-:W-:-:S04]  /*8650*/  SHF.R.U32.HI R0, RZ, R8, R3 ;  /* 0x00000008ff007219 */ /* 0x000fc80000011603 */
[----:B------:R-:W2:Y:S01]  /*8660*/  LDC R24, c[0x0][0x600] ;  /* 0x00018000ff187b82 */ /* 0x000ea20000000800 */
[-CC-:B----4-:R-:W-:Y:S02]  /*8670*/  SHF.R.U64 R15, R13, R11.reuse, R0.reuse ;  /* 0x0000000b0d0f7219 */ /* 0x190fe40000001200 */
[----:B------:R-:W-:-:S03]  /*8680*/  SHF.R.U32.HI R5, RZ, R11, R0 ;  /* 0x0000000bff057219 */ /* 0x000fc60000011600 */
[----:B------:R-:W-:Y:S02]  /*8690*/  IMAD.MOV.U32 R4, RZ, RZ, R15 ;  /* 0x000000ffff047224 */ /* 0x000fe400078e000f */
[----:B------:R-:W4:Y:S01]  /*86a0*/  LDC R28, c[0x0][0x648] ;  /* 0x00019200ff1c7b82 */ /* 0x000f220000000800 */
[----:B0-----:R-:W-:-:S07]  /*86b0*/  IMAD R25, R9, R7, R12 ;  /* 0x0000000709197224 */ /* 0x001fce00078e020c */
[----:B------:R-:W0:Y:S08]  /*86c0*/  LDC R29, c[0x0][0x638] ;  /* 0x00018e00ff1d7b82 */ /* 0x000e300000000800 */
[----:B------:R-:W0:Y:S01]  /*86d0*/  LDC R30, c[0x0][0x610] ;  /* 0x00018400ff1e7b82 */ /* 0x000e220000000800 */
[----:B-123--:R-:W-:Y:S05]  /*86e0*/  @!P0 BRA `(.L_x_262) ;  /* 0x0000000000288947 */ /* 0x00efea0003800000 */
[----:B------:R-:W1:Y:S02]  /*86f0*/  LDC R0, c[0x0][0x64c] ;  /* 0x00019300ff007b82 */ /* 0x000e640000000800 */
[----:B-1----:R-:W-:-:S05]  /*8700*/  IADD3 R3, P0, R15, R0, RZ ;  /* 0x000000000f037210 */ /* 0x002fca0007f1e0ff */
        /* <DEDUP_REMOVED lines=8> */
.L_x_262:
[----:B------:R-:W-:Y:S01]  /*8790*/  ISETP.NE.AND P0, PT, R2, 0x1, PT ;  /* 0x000000010200780c */ /* 0x000fe20003f05270 */
[----:B------:R-:W-:Y:S01]  /*87a0*/  IMAD.MOV R14, RZ, RZ, -R14 ;  /* 0x000000ffff0e7224 */ /* 0x000fe200078e0a0e */
[----:B----4-:R-:W-:Y:S01]  /*87b0*/  SHF.R.U64 R3, R4, R28, R5 ;  /* 0x0000001c04037219 */ /* 0x010fe20000001205 */
[----:B------:R-:W-:Y:S01]  /*87c0*/  VIADD R5, R24, 0xffffffff ;  /* 0xffffffff18057836 */ /* 0x000fe20000000000 */
[----:B------:R-:W-:-:S03]  /*87d0*/  LOP3.LUT R0, R13, R146, RZ, 0xc0, !PT ;  /* 0x000000920d007212 */ /* 0x000fc600078ec0ff */
[----:B------:R-:W-:Y:S01]  /*87e0*/  IMAD.MOV R4, RZ, RZ, -R3 ;  /* 0x000000ffff047224 */ /* 0x000fe200078e0a03 */
[----:B------:R-:W-:Y:S01]  /*87f0*/  LOP3.LUT R10, R10, R5, RZ, 0xc0, !PT ;  /* 0x000000050a0a7212 */ /* 0x000fe200078ec0ff */
[----:B------:R-:W-:Y:S02]  /*8800*/  IMAD R0, R143, R3, R0 ;  /* 0x000000038f007224 */ /* 0x000fe400078e0200 */
[----:B0-----:R-:W-:Y:S02]  /*8810*/  IMAD R3, R4, R29, R15 ;  /* 0x0000001d04037224 */ /* 0x001fe400078e020f */
[----:B------:R-:W-:Y:S02]  /*8820*/  @P0 IMAD R25, R21, R14, R20 ;  /* 0x0000000e15190224 */ /* 0x000fe400078e0214 */
[----:B------:R-:W-:Y:S02]  /*8830*/  IMAD R5, R3, R24, R10 ;  /* 0x0000001803057224 */ /* 0x000fe400078e020a */
[----:B------:R-:W-:-:S02]  /*8840*/  IMAD R0, R0, R30, R25 ;  /* 0x0000001e00007224 */ /* 0x000fc400078e0219 */
[----:B------:R-:W-:-:S03]  /*8850*/  IMAD.MOV.U32 R4, RZ, RZ, 0x1 ;  /* 0x00000001ff047424 */ /* 0x000fc600078e00ff */
[----:B------:R-:W-:Y:S02]  /*8860*/  SEL R137, R5, R0, !P0 ;  /* 0x0000000005897207 */ /* 0x000fe40004000000 */
[----:B------:R-:W-:Y:S02]  /*8870*/  PRMT R3, R4, 0x7610, R3 ;  /* 0x0000761004037816 */ /* 0x000fe40000000003 */
[----:B------:R-:W-:-:S07]  /*8880*/  SEL R0, R0, R5, !P0 ;  /* 0x0000000500007207 */ /* 0x000fce0004000000 */
.L_x_260:
[----:B------:R-:W-:Y:S01]  /*8890*/  LOP3.LUT P0, RZ, R3, 0xff, RZ, 0xc0, !PT ;  /* 0x000000ff03ff7812 */ /* 0x000fe2000780c0ff */
[----:B------:R-:W-:-:S12]  /*88a0*/  IMAD.MOV.U32 R136, RZ, RZ, R0 ;  /* 0x000000ffff887224 */ /* 0x000fd800078e0000 */
[----:B------:R-:W-:Y:S05]  /*88b0*/  @P0 BRA `(.L_x_263) ;  /* 0xffffff8c00680947 */ /* 0x000fea000383ffff */
[----:B------:R-:W-:Y:S05]  /*88c0*/  EXIT ;  /* 0x000000000000794d */ /* 0x000fea0003800000 */
.L_x_8:
        /* <DEDUP_REMOVED lines=26> */
.L_x_265:
[----:B------:R-:W0:Y:S01]  /*8a70*/  LDC.64 R32, c[0x0][0x640] ;  /* 0x00019000ff207b82 */ /* 0x000e220000000a00 */
[-CC-:B------:R-:W-:Y:S01]  /*8a80*/  SHF.R.U64 R22, R14, R8.reuse, R15.reuse ;  /* 0x000000080e167219 */ /* 0x180fe2000000120f */
[----:B------:R-:W-:Y:S01]  /*8a90*/  IMAD.MOV.U32 R25, RZ, RZ, 0x1 ;  /* 0x00000001ff197424 */ /* 0x000fe200078e00ff */
[----:B------:R-:W-:Y:S02]  /*8aa0*/  SHF.R.U32.HI R7, RZ, R8, R15 ;  /* 0x00000008ff077219 */ /* 0x000fe4000001160f */
[----:B------:R-:W-:-:S03]  /*8ab0*/  IADD3 R13, P0, RZ, -R22, RZ ;  /* 0x80000016ff0d7210 */ /* 0x000fc60007f1e0ff */
[----:B------:R-:W1:Y:S02]  /*8ac0*/  LDC R12, c[0x0][0x618] ;  /* 0x00018600ff0c7b82 */ /* 0x000e640000000800 */
[----:B------:R-:W-:Y:S02]  /*8ad0*/  IMAD.X R7, RZ, RZ, ~R7, P0 ;  /* 0x000000ffff077224 */ /* 0x000fe400000e0e07 */
[----:B------:R-:W-:-:S04]  /*8ae0*/  IMAD.WIDE.U32 R10, R13, R26, R16 ;  /* 0x0000001a0d0a7225 */ /* 0x000fc800078e0010 */
[----:B------:R-:W2:Y:S01]  /*8af0*/  LDC R14, c[0x0][0x608] ;  /* 0x00018200ff0e7b82 */ /* 0x000ea20000000800 */
[----:B------:R-:W-:-:S04]  /*8b00*/  IMAD R8, R7, R26, RZ ;  /* 0x0000001a07087224 */ /* 0x000fc800078e02ff */
[----:B------:R-:W-:-:S03]  /*8b10*/  IMAD R7, R13, R27, R8 ;  /* 0x0000001b0d077224 */ /* 0x000fc600078e0208 */
[----:B------:R-:W3:Y:S01]  /*8b20*/  LDC R30, c[0x0][0x658] ;  /* 0x00019600ff1e7b82 */ /* 0x000ee20000000800 */
[----:B------:R-:W-:Y:S01]  /*8b30*/  IMAD.IADD R7, R11, 0x1, R7 ;  /* 0x000000010b077824 */ /* 0x000fe200078e0207 */
[----:B0-----:R-:W-:Y:S01]  /*8b40*/  ISETP.NE.U32.AND P0, PT, R32, RZ, PT ;  /* 0x000000ff2000720c */ /* 0x001fe20003f05070 */
[----:B------:R-:W-:-:S03]  /*8b50*/  IMAD.MOV.U32 R11, RZ, RZ, -0x1 ;  /* 0xffffffffff0b7424 */ /* 0x000fc600078e00ff */
        /* <DEDUP_REMOVED lines=8> */
[-C--:B---3--:R-:W-:Y:S02]  /*8be0*/  SHF.L.U32 R10, R11, R30.reuse, RZ ;  /* 0x0000001e0b0a7219 */ /* 0x088fe400000006ff */
[--C-:B------:R-:W-:Y:S02]  /*8bf0*/  SHF.R.U64 R28, R26, R30, R7.reuse ;  /* 0x0000001e1a1c7219 */ /* 0x100fe40000001207 */
[----:B------:R-:W-:Y:S02]  /*8c00*/  LOP3.LUT R27, RZ, R10, RZ, 0x33, !PT ;  /* 0x0000000aff1b7212 */ /* 0x000fe400078e33ff */
[----:B------:R-:W-:Y:S01]  /*8c10*/  SHF.R.U32.HI R11, RZ, R30, R7 ;  /* 0x0000001eff0b7219 */ /* 0x000fe20000011607 */
[----:B------:R-:W3:Y:S01]  /*8c20*/  LDC R29, c[0x0][0x610] ;  /* 0x00018400ff1d7b82 */ /* 0x000ee20000000800 */
[----:B------:R-:W-:Y:S01]  /*8c30*/  IMAD.MOV.U32 R10, RZ, RZ, R28 ;  /* 0x000000ffff0a7224 */ /* 0x000fe200078e001c */
[----:B------:R-:W-:Y:S06]  /*8c40*/  @!P0 BRA `(.L_x_266) ;  /* 0x0000000000288947 */ /* 0x000fec0003800000 */
        /* <DEDUP_REMOVED lines=10> */
.L_x_266:
[----:B------:R-:W-:Y:S02]  /*8cf0*/  ISETP.NE.AND P0, PT, R2, 0x1, PT ;  /* 0x000000010200780c */ /* 0x000fe40003f05270 */
[----:B-1----:R-:W-:Y:S01]  /*8d00*/  SHF.R.U64 R8, R10, R8, R11 ;  /* 0x000000080a087219 */ /* 0x002fe2000000120b */
[----:B0-----:R-:W-:Y:S01]  /*8d10*/  VIADD R11, R21, 0xffffffff ;  /* 0xffffffff150b7836 */ /* 0x001fe20000000000 */
[----:B------:R-:W-:Y:S02]  /*8d20*/  SHF.L.U32 R25, R25, R30, RZ ;  /* 0x0000001e19197219 */ /* 0x000fe400000006ff */
[----:B------:R-:W-:Y:S01]  /*8d30*/  LOP3.LUT R5, R26, R27, RZ, 0xc0, !PT ;  /* 0x0000001b1a057212 */ /* 0x000fe200078ec0ff */
[----:B------:R-:W-:-:S04]  /*8d40*/  IMAD.MOV R7, RZ, RZ, -R8 ;  /* 0x000000ffff077224 */ /* 0x000fc800078e0a08 */
[----:B------:R-:W-:Y:S02]  /*8d50*/  IMAD R5, R25, R8, R5 ;  /* 0x0000000819057224 */ /* 0x000fe400078e0205 */
[----:B------:R-:W-:Y:S01]  /*8d60*/  @P0 IMAD R6, R9, R24, R4 ;  /* 0x0000001809060224 */ /* 0x000fe200078e0204 */
[----:B------:R-:W-:Y:S01]  /*8d70*/  LOP3.LUT R9, R20, R11, RZ, 0xc0, !PT ;  /* 0x0000000b14097212 */ /* 0x000fe200078ec0ff */
[----:B--2---:R-:W-:Y:S02]  /*8d80*/  IMAD R4, R7, R23, R28 ;  /* 0x0000001707047224 */ /* 0x004fe400078e021c */
[----:B---3--:R-:W-:Y:S02]  /*8d90*/  IMAD R6, R5, R29, R6 ;  /* 0x0000001d05067224 */ /* 0x008fe400078e0206 */
[----:B------:R-:W-:Y:S02]  /*8da0*/  IMAD R5, R4, R21, R9 ;  /* 0x0000001504057224 */ /* 0x000fe400078e0209 */
[----:B------:R-:W-:-:S02]  /*8db0*/  IMAD.MOV.U32 R8, RZ, RZ, 0x1 ;  /* 0x00000001ff087424 */ /* 0x000fc400078e00ff */
[----:B------:R-:W-:Y:S01]  /*8dc0*/  IMAD.MOV.U32 R7, RZ, RZ, R22 ;  /* 0x000000ffff077224 */ /* 0x000fe200078e0016 */
[----:B------:R-:W-:Y:S02]  /*8dd0*/  SEL R21, R5, R6, !P0 ;  /* 0x0000000605157207 */ /* 0x000fe40004000000 */
[----:B------:R-:W-:-:S07]  /*8de0*/  SEL R20, R6, R5, !P0 ;  /* 0x0000000506147207 */ /* 0x000fce0004000000 */
.L_x_264:
[----:B------:R-:W-:-:S08]  /*8df0*/  NOP ;  /* 0x0000000000007918 */ /* 0x000fd00000000000 */
[----:B------:R-:W0:-:S00]  /*8e00*/  USETMAXREG.DEALLOC.CTAPOOL 0x28 ;  /* 0x00000028000079c8 */ /* 0x000e0000080e0500 */
[----:B0-----:R-:W-:-:S13]  /*8e10*/  ISETP.NE.AND P0, PT, R3, RZ, PT ;  /* 0x000000ff0300720c */ /* 0x001fda0003f05270 */
[----:B------:R-:W-:Y:S05]  /*8e20*/  @P0 EXIT ;  /* 0x000000000000094d */ /* 0x000fea0003800000 */
[----:B------:R-:W-:Y:S01]  /*8e30*/  LOP3.LUT P0, RZ, R8, 0xff, RZ, 0xc0, !PT ;  /* 0x000000ff08ff7812 */ /* 0x000fe2000780c0ff */
[----:B------:R-:W-:Y:S02]  /*8e40*/  IMAD.MOV.U32 R3, RZ, RZ, 0x1 ;  /* 0x00000001ff037424 */ /* 0x000fe400078e00ff */
[----:B------:R-:W-:-:S10]  /*8e50*/  IMAD.MOV.U32 R8, RZ, RZ, RZ ;  /* 0x000000ffff087224 */ /* 0x000fd400078e00ff */
[----:B------:R-:W-:Y:S05]  /*8e60*/  @!P0 BRA `(.L_x_267) ;  /* 0x0000000c00288947 */ /* 0x000fea0003800000 */
[----:B------:R-:W0:Y:S01]  /*8e70*/  LDC R3, c[0x0][0x28c] ;  /* 0x0000a300ff037b82 */ /* 0x000e220000000800 */
[----:B------:R-:W1:Y:S01]  /*8e80*/  S2R R10, SR_CgaCtaId ;  /* 0x00000000000a7919 */ /* 0x000e620000008800 */
[----:B------:R-:W-:Y:S01]  /*8e90*/  IMAD.MOV.U32 R13, RZ, RZ, 0xe00 ;  /* 0x00000e00ff0d7424 */ /* 0x000fe200078e00ff */
[----:B------:R-:W-:Y:S01]  /*8ea0*/  ULDC UR5, c[0x0][0x658] ;  /* 0x0001960000057ab9 */ /* 0x000fe20000000800 */
[----:B------:R-:W-:Y:S01]  /*8eb0*/  UMOV UR6, 0xffffffff ;  /* 0xffffffff00067882 */ /* 0x000fe20000000000 */
[----:B------:R-:W-:Y:S01]  /*8ec0*/  BSSY B0, `(.L_x_267) ;  /* 0x00000c4000007945 */ /* 0x000fe20003800000 */
[----:B------:R-:W-:Y:S01]  /*8ed0*/  USHF.L.U32 UR6, UR6, UR5, URZ ;  /* 0x0000000506067299 */ /* 0x000fe2000800063f */
[----:B------:R-:W-:Y:S01]  /*8ee0*/  IMAD.MOV.U32 R12, RZ, RZ, 0x1 ;  /* 0x00000001ff0c7424 */ /* 0x000fe200078e00ff */
[----:B------:R-:W-:Y:S01]  /*8ef0*/  LOP3.LUT R9, R18, 0x2, RZ, 0xfc, !PT ;  /* 0x0000000212097812 */ /* 0x000fe200078efcff */
[----:B------:R-:W-:Y:S01]  /*8f00*/  IMAD.MOV.U32 R8, RZ, RZ, RZ ;  /* 0x000000ffff087224 */ /* 0x000fe200078e00ff */
[----:B------:R-:W-:Y:S01]  /*8f10*/  ULDC UR4, c[0x0][0x600] ;  /* 0x0001800000047ab9 */ /* 0x000fe20000000800 */
[----:B------:R-:W-:Y:S01]  /*8f20*/  UMOV UR7, 0x1 ;  /* 0x0000000100077882 */ /* 0x000fe20000000000 */
[----:B------:R-:W-:-:S02]  /*8f30*/  UIADD3 UR15, UR4, -0x1, URZ ;  /* 0xffffffff040f7890 */ /* 0x000fc4000fffe03f */
[----:B------:R-:W-:Y:S02]  /*8f40*/  USHF.L.U32 UR17, UR7, UR5, URZ ;  /* 0x0000000507117299 */ /* 0x000fe4000800063f */
[----:B------:R-:W-:Y:S01]  /*8f50*/  ULOP3.LUT UR16, URZ, UR6, URZ, 0x33, !UPT ;  /* 0x000000063f107292 */ /* 0x000fe2000f8e333f */
[----:B------:R-:W-:Y:S01]  /*8f60*/  ULDC.64 UR20, c[0x0][0x198] ;  /* 0x0000660000147ab9 */ /* 0x000fe20000000a00 */
[----:B0-----:R-:W-:-:S05]  /*8f70*/  VIADD R3, R3, 0x1f ;  /* 0x0000001f03037836 */ /* 0x001fca0000000000 */
[----:B------:R-:W-:-:S04]  /*8f80*/  SHF.R.S32.HI R4, RZ, 0x1f, R3 ;  /* 0x0000001fff047819 */ /* 0x000fc80000011403 */
[----:B------:R-:W-:Y:S01]  /*8f90*/  LEA.HI R4, R4, R3, RZ, 0x5 ;  /* 0x0000000304047211 */ /* 0x000fe200078f28ff */
[----:B------:R-:W-:Y:S01]  /*8fa0*/  IMAD.MOV.U32 R3, RZ, RZ, 0x1 ;  /* 0x00000001ff037424 */ /* 0x000fe200078e00ff */
[----:B-1----:R-:W-:Y:S02]  /*8fb0*/  LOP3.LUT R10, R10, 0x1, RZ, 0xc0, !PT ;  /* 0x000000010a0a7812 */ /* 0x002fe400078ec0ff */
[----:B------:R-:W-:-:S03]  /*8fc0*/  SHF.R.S32.HI R11, RZ, 0x5, R4 ;  /* 0x00000005ff0b7819 */ /* 0x000fc60000011404 */
[----:B------:R-:W-:Y:S02]  /*8fd0*/  IMAD R13, R10, R13, 0x14200 ;  /* 0x000142000a0d7424 */ /* 0x000fe400078e020d */
[----:B------:R-:W-:-:S07]  /*8fe0*/  VIADD R19, R11, 0x1 ;  /* 0x000000010b137836 */ /* 0x000fce0000000000 */
.L_x_278:
[----:B------:R-:W-:-:S03]  /*8ff0*/  UMOV UR4, 0xffffffff ;  /* 0xffffffff00047882 */ /* 0x000fc60000000000 */
[----:B------:R-:W-:Y:S05]  /*9000*/  BRA.DIV UR4, `(.L_x_268) ;  /* 0x0000001604e87947 */ /* 0x000fea000b800000 */
[----:B------:R-:W-:-:S13]  /*9010*/  ELECT P6, URZ, PT ;  /* 0x00000000003f782f */ /* 0x000fda00038c0000 */
.L_x_305:
[----:B------:R-:W0:Y:S01]  /*9020*/  LDC R4, c[0x0][0x28c] ;  /* 0x0000a300ff047b82 */ /* 0x000e220000000800 */
[----:B------:R-:W-:Y:S01]  /*9030*/  BSSY B1, `(.L_x_269) ;  /* 0x0000039000017945 */ /* 0x000fe20003800000 */
[----:B0-----:R-:W-:-:S13]  /*9040*/  ISETP.LT.OR P6, PT, R4, 0x1, !P6 ;  /* 0x000000010400780c */ /* 0x001fda00077c1670 */
[----:B------:R-:W-:Y:S05]  /*9050*/  @P6 BRA `(.L_x_270) ;  /* 0x0000000000d86947 */ /* 0x000fea0003800000 */
[----:B------:R-:W-:Y:S02]  /*9060*/  IMAD R21, R21, 0x2, R10 ;  /* 0x0000000215157824 */ /* 0x000fe400078e020a */
[----:B------:R-:W-:Y:S02]  /*9070*/  IMAD.SHL.U32 R20, R20, 0x80, RZ ;  /* 0x0000008014147824 */ /* 0x000fe400078e00ff */
[----:B------:R-:W-:Y:S02]  /*9080*/  IMAD.MOV.U32 R22, RZ, RZ, RZ ;  /* 0x000000ffff167224 */ /* 0x000fe400078e00ff */
[----:B------:R-:W-:Y:S02]  /*9090*/  IMAD.MOV.U32 R4, RZ, RZ, R19 ;  /* 0x000000ffff047224 */ /* 0x000fe400078e0013 */
[----:B------:R-:W-:Y:S02]  /*90a0*/  IMAD.MOV.U32 R5, RZ, RZ, R3 ;  /* 0x000000ffff057224 */ /* 0x000fe400078e0003 */
[----:B------:R-:W-:-:S02]  /*90b0*/  IMAD.MOV.U32 R6, RZ, RZ, R8 ;  /* 0x000000ffff067224 */ /* 0x000fc400078e0008 */
[----:B------:R-:W-:-:S07]  /*90c0*/  IMAD R21, R21, 0x70, RZ ;  /* 0x0000007015157824 */ /* 0x000fce00078e02ff */
.L_x_273:
[----:B------:R-:W0:Y:S01]  /*90d0*/  S2R R15, SR_CgaCtaId ;  /* 0x00000000000f7919 */ /* 0x000e220000008800 */
[----:B------:R-:W-:Y:S02]  /*90e0*/  MOV R14, 0x400 ;  /* 0x00000400000e7802 */ /* 0x000fe40000000f00 */
[----:B------:R-:W-:Y:S02]  /*90f0*/  ISETP.NE.AND P1, PT, R0, RZ, PT ;  /* 0x000000ff0000720c */ /* 0x000fe40003f25270 */
[----:B0-----:R-:W-:Y:S02]  /*9100*/  LEA R25, R15, R14, 0x18 ;  /* 0x0000000e0f197211 */ /* 0x001fe400078ec0ff */
[----:B------:R-:W-:-:S09]  /*9110*/  SHF.L.U32 R14, R5, 0x1f, RZ ;  /* 0x0000001f050e7819 */ /* 0x000fd200000006ff */
[----:B------:R-:W0:Y:S01]  /*9120*/  @!P1 LDC R15, c[0x0][0x500] ;  /* 0x00014000ff0f9b82 */ /* 0x000e220000000800 */
[----:B------:R-:W-:-:S04]  /*9130*/  IMAD R23, R6, 0x8, R25 ;  /* 0x0000000806177824 */ /* 0x000fc800078e0219 */
[----:B------:R-:W1:Y:S02]  /*9140*/  SYNCS.PHASECHK.TRANS64.TRYWAIT P0, [R23+URZ+0xa0], R14 ;  /* 0x0000a00e170075a7 */ /* 0x000e64000800017f */
[----:B-1----:R-:W-:Y:S05]  /*9150*/  @!P0 BRA `(.L_x_271) ;  /* 0x0000001400b48947 */ /* 0x002fea0003800000 */
.L_x_306:
[----:B-1----:R-:W-:Y:S01]  /*9160*/  PRMT R14, R9, 0x9910, RZ ;  /* 0x00009910090e7816 */ /* 0x002fe200000000ff */
[----:B0-----:R0:W-:Y:S03]  /*9170*/  @!P1 SYNCS.ARRIVE.TRANS64 RZ, [R23+URZ], R15 ;  /* 0x0000000f17ff99a7 */ /* 0x0011e6000800003f */
[----:B------:R-:W-:-:S13]  /*9180*/  ISETP.NE.AND P0, PT, R14, 0x2, PT ;  /* 0x000000020e00780c */ /* 0x000fda0003f05270 */
[----:B0-----:R-:W-:Y:S05]  /*9190*/  @P0 BRA `(.L_x_272) ;  /* 0x0000000000040947 */ /* 0x001fea0003800000 */
[----:B------:R-:W-:Y:S01]  /*91a0*/  BPT.TRAP 0x1 ;  /* 0x000000040000795c */ /* 0x000fe20000300000 */
.L_x_272:
[----:B------:R-:W-:Y:S01]  /*91b0*/  IMAD R14, R6, 0x1000, R25 ;  /* 0x00001000060e7824 */ /* 0x000fe200078e0219 */
[----:B------:R-:W-:Y:S01]  /*91c0*/  R2UR UR13, R25 ;  /* 0x00000000190d72ca */ /* 0x000fe200000e0000 */
[----:B------:R-:W-:Y:S01]  /*91d0*/  VIADD R4, R4, 0xffffffff ;  /* 0xffffffff04047836 */ /* 0x000fe20000000000 */
[----:B------:R-:W-:Y:S01]  /*91e0*/  R2UR UR9, R23 ;  /* 0x00000000170972ca */ /* 0x000fe200000e0000 */
[----:B------:R-:W-:Y:S01]  /*91f0*/  UIADD3 UR4, UP0, UR20, 0xf0, URZ ;  /* 0x000000f014047890 */ /* 0x000fe2000ff1e03f */
[----:B------:R-:W-:Y:S01]  /*9200*/  R2UR UR5, R14 ;  /* 0x000000000e0572ca */ /* 0x000fe200000e0000 */
[----:B------:R-:W-:Y:S01]  /*9210*/  IMAD R14, R6, 0x1c00, R13 ;  /* 0x00001c00060e7824 */ /* 0x000fe200078e020d */
[----:B------:R-:W-:Y:S01]  /*9220*/  R2UR UR11, R20 ;  /* 0x00000000140b72ca */ /* 0x000fe200000e0000 */
[----:B------:R-:W-:Y:S01]  /*9230*/  UIADD3 UR22, UP1, UR20, 0x1f0, URZ ;  /* 0x000001f014167890 */ /* 0x000fe2000ff3e03f */
[----:B------:R-:W-:Y:S01]  /*9240*/  R2UR UR10, R22 ;  /* 0x00000000160a72ca */ /* 0x000fe200000e0000 */
[----:B------:R-:W-:Y:S01]  /*9250*/  VIADD R6, R6, 0x1 ;  /* 0x0000000106067836 */ /* 0x000fe20000000000 */
[----:B------:R-:W-:Y:S01]  /*9260*/  R2UR UR8, R14 ;  /* 0x000000000e0872ca */ /* 0x000fe200000e0000 */
[----:B------:R-:W-:Y:S01]  /*9270*/  UIADD3.X UR23, URZ, UR21, URZ, UP1, !UPT ;  /* 0x000000153f177290 */ /* 0x000fe20008ffe43f */
[----:B------:R-:W-:Y:S01]  /*9280*/  R2UR UR12, R7 ;  /* 0x00000000070c72ca */ /* 0x000fe200000e0000 */
[----:B------:R-:W-:Y:S01]  /*9290*/  UMOV UR6, 0x0 ;  /* 0x0000000000067882 */ /* 0x000fe20000000000 */
[----:B------:R-:W-:Y:S01]  /*92a0*/  R2UR UR18, R21 ;  /* 0x00000000151272ca */ /* 0x000fe200000e0000 */
[----:B------:R-:W-:Y:S01]  /*92b0*/  UMOV UR7, 0x10000000 ;  /* 0x1000000000077882 */ /* 0x000fe20000000000 */
[----:B------:R-:W-:Y:S01]  /*92c0*/  ISETP.GT.AND P1, PT, R4, 0x1, PT ;  /* 0x000000010400780c */ /* 0x000fe20003f24270 */
[----:B------:R-:W-:Y:S01]  /*92d0*/  UIADD3 UR14, UR5, 0x200, URZ ;  /* 0x00000200050e7890 */ /* 0x000fe2000fffe03f */
[----:B------:R-:W-:Y:S01]  /*92e0*/  ISETP.NE.AND P0, PT, R6, 0x14, PT ;  /* 0x000000140600780c */ /* 0x000fe20003f05270 */
[----:B------:R-:W-:Y:S01]  /*92f0*/  UIADD3.X UR5, URZ, UR21, URZ, UP0, !UPT ;  /* 0x000000153f057290 */ /* 0x000fe200087fe43f */
[----:B------:R-:W-:Y:S01]  /*9300*/  VIADD R22, R22, 0x20 ;  /* 0x0000002016167836 */ /* 0x000fe20000000000 */
[----:B------:R-:W-:Y:S01]  /*9310*/  UMOV UR19, 0x30000 ;  /* 0x0003000000137882 */ /* 0x000fe20000000000 */
[----:B------:R-:W-:Y:S01]  /*9320*/  SEL R14, RZ, 0x1, P0 ;  /* 0x00000001ff0e7807 */ /* 0x000fe20000000000 */
[----:B------:R-:W-:Y:S01]  /*9330*/  UIADD3 UR13, UR13, UR8, URZ ;  /* 0x000000080d0d7290 */ /* 0x000fe2000fffe03f */
[----:B------:R-:W-:-:S02]  /*9340*/  SEL R6, R6, RZ, P0 ;  /* 0x000000ff06067207 */ /* 0x000fc40000000000 */
[----:B------:R-:W-:Y:S01]  /*9350*/  UMOV UR8, UR14 ;  /* 0x0000000e00087c82 */ /* 0x000fe20008000000 */
[----:B------:R-:W-:Y:S01]  /*9360*/  LOP3.LUT R5, R5, R14, RZ, 0x3c, !PT ;  /* 0x0000000e05057212 */ /* 0x000fe200078e3cff */
[----:B------:R0:W-:Y:S02]  /*9370*/  UTMALDG.3D [UR8], [UR4], desc[UR6] ;  /* 0x00000608040075b4 */ /* 0x0001e40008011000 */
[----:B0-----:R-:W-:Y:S01]  /*9380*/  UMOV UR11, UR18 ;  /* 0x00000012000b7c82 */ /* 0x001fe20008000000 */
[----:B------:R-:W-:Y:S02]  /*9390*/  UMOV UR8, UR13 ;  /* 0x0000000d00087c82 */ /* 0x000fe40008000000 */
[----:B------:R0:W-:Y:S02]  /*93a0*/  UTMALDG.3D.MULTICAST [UR8], [UR22], UR19, desc[UR6] ;  /* 0x00000608160073b4 */ /* 0x0001e40008011813 */
[----:B0-----:R-:W-:Y:S05]  /*93b0*/  @P1 BRA `(.L_x_273) ;  /* 0xfffffffc00441947 */ /* 0x001fea000383ffff */
.L_x_270:
[----:B------:R-:W-:Y:S05]  /*93c0*/  BSYNC B1 ;  /* 0x0000000000017941 */ /* 0x000fea0003800000 */
.L_x_269:
[----:B------:R-:W-:Y:S01]  /*93d0*/  LOP3.LUT P1, RZ, R12, 0xff, RZ, 0xc0, !PT ;  /* 0x000000ff0cff7812 */ /* 0x000fe2000782c0ff */
[C---:B------:R-:W-:Y:S01]  /*93e0*/  IMAD.IADD R7, R11.reuse, 0x1, R8 ;  /* 0x000000010b077824 */ /* 0x040fe200078e0208 */
[----:B------:R-:W-:Y:S01]  /*93f0*/  ULDC.64 UR4, c[0x0][0x650] ;  /* 0x0001940000047ab9 */ /* 0x000fe20000000a00 */
[----:B------:R-:W-:Y:S01]  /*9400*/  ISETP.GE.U32.AND P2, PT, R11, 0x14, PT ;  /* 0x000000140b00780c */ /* 0x000fe20003f46070 */
[----:B------:R-:W-:Y:S01]  /*9410*/  BSSY B1, `(.L_x_274) ;  /* 0x000006c000017945 */ /* 0x000fe20003800000 */
[----:B------:R-:W-:Y:S01]  /*9420*/  IMAD.MOV.U32 R20, RZ, RZ, -0x1 ;  /* 0xffffffffff147424 */ /* 0x000fe200078e00ff */
[----:B------:R-:W-:Y:S01]  /*9430*/  ISETP.GT.U32.AND P0, PT, R7, 0x13, PT ;  /* 0x000000130700780c */ /* 0x000fe20003f04070 */
[----:B------:R-:W-:Y:S01]  /*9440*/  IMAD.MOV.U32 R21, RZ, RZ, -0x1 ;  /* 0xffffffffff157424 */ /* 0x000fe200078e00ff */
[----:B------:R-:W-:Y:S02]  /*9450*/  PRMT R12, RZ, 0x7610, R12 ;  /* 0x00007610ff0c7816 */ /* 0x000fe4000000000c */
[----:B------:R-:W-:-:S03]  /*9460*/  ISETP.LT.U32.AND P0, PT, R11, 0x14, P0 ;  /* 0x000000140b00780c */ /* 0x000fc60000701070 */
[----:B------:R-:W0:Y:S01]  /*9470*/  @P1 S2R R5, SR_CgaCtaId ;  /* 0x0000000000051919 */ /* 0x000e220000008800 */
[----:B------:R-:W-:-:S04]  /*9480*/  @P1 MOV R4, 0x400 ;  /* 0x0000040000041802 */ /* 0x000fc80000000f00 */
[----:B0-----:R-:W-:Y:S01]  /*9490*/  @P1 LEA R6, R5, R4, 0x18 ;  /* 0x0000000405061211 */ /* 0x001fe200078ec0ff */
[----:B------:R-:W-:Y:S01]  /*94a0*/  IMAD.WIDE.U32 R4, R7, -0x33333333, RZ ;  /* 0xcccccccd07047825 */ /* 0x000fe200078e00ff */
[----:B------:R-:W-:Y:S02]  /*94b0*/  SEL R4, RZ, 0x1, !P0 ;  /* 0x00000001ff047807 */ /* 0x000fe40004000000 */
[----:B------:R0:W-:Y:S01]  /*94c0*/  @P1 SYNCS.ARRIVE.TRANS64.A1T0 RZ, [R6+URZ+0x158], RZ ;  /* 0x000158ff06ff19a7 */ /* 0x0001e2000810003f */
[----:B------:R-:W-:Y:S02]  /*94d0*/  IADD3 R16, P1, R16, UR36, RZ ;  /* 0x0000002410107c10 */ /* 0x000fe4000ff3e0ff */
[----:B------:R-:W-:Y:S02]  /*94e0*/  LOP3.LUT R3, R3, R4, RZ, 0x3c, !PT ;  /* 0x0000000403037212 */ /* 0x000fe400078e3cff */
[----:B------:R-:W-:Y:S02]  /*94f0*/  IADD3.X R17, R17, UR42, RZ, P1, !PT ;  /* 0x0000002a11117c10 */ /* 0x000fe40008ffe4ff */
[----:B------:R-:W-:-:S02]  /*9500*/  ISETP.GE.U32.AND P0, PT, R16, UR4, PT ;  /* 0x0000000410007c0c */ /* 0x000fc4000bf06070 */
[----:B0-----:R-:W-:Y:S02]  /*9510*/  SHF.R.U32.HI R6, RZ, 0x4, R5 ;  /* 0x00000004ff067819 */ /* 0x001fe40000011605 */
[----:B------:R-:W-:Y:S02]  /*9520*/  ISETP.GE.U32.AND.EX P0, PT, R17, UR5, PT, P0 ;  /* 0x0000000511007c0c */ /* 0x000fe4000bf06100 */
[----:B------:R-:W-:Y:S01]  /*9530*/  @P2 LOP3.LUT R3, R3, 0x1, R6, 0x78, !PT ;  /* 0x0000000103032812 */ /* 0x000fe200078e7806 */
[----:B------:R-:W-:Y:S01]  /*9540*/  IMAD R8, R6, -0x14, R7 ;  /* 0xffffffec06087824 */ /* 0x000fe200078e0207 */
[----:B------:R-:W-:Y:S01]  /*9550*/  PRMT R4, RZ, 0x7610, R4 ;  /* 0x00007610ff047816 */ /* 0x000fe20000000004 */
[----:B------:R-:W-:-:S08]  /*9560*/  IMAD.MOV.U32 R7, RZ, RZ, -0x1 ;  /* 0xffffffffff077424 */ /* 0x000fd000078e00ff */
[----:B------:R-:W-:Y:S05]  /*9570*/  @P0 BRA `(.L_x_275) ;  /* 0x0000000400540947 */ /* 0x000fea0003800000 */
[----:B------:R-:W0:Y:S01]  /*9580*/  S2R R15, SR_CTAID.X ;  /* 0x00000000000f7919 */ /* 0x000e220000002500 */
[----:B------:R-:W-:Y:S01]  /*9590*/  ULDC.64 UR4, c[0x0][0x628] ;  /* 0x00018a0000047ab9 */ /* 0x000fe20000000a00 */
[----:B------:R-:W-:Y:S01]  /*95a0*/  ULDC UR7, c[0x0][0x630] ;  /* 0x00018c0000077ab9 */ /* 0x000fe20000000800 */
[----:B------:R-:W-:Y:S01]  /*95b0*/  ISETP.NE.U32.AND P0, PT, RZ, UR4, PT ;  /* 0x00000004ff007c0c */ /* 0x000fe2000bf05070 */
[----:B------:R-:W1:Y:S01]  /*95c0*/  S2R R20, SR_CTAID.Y ;  /* 0x0000000000147919 */ /* 0x000e620000002600 */
[----:B------:R-:W-:Y:S01]  /*95d0*/  ULDC UR8, c[0x0][0x150] ;  /* 0x0000540000087ab9 */ /* 0x000fe20000000800 */
[----:B------:R-:W-:Y:S01]  /*95e0*/  IMAD.MOV.U32 R4, RZ, RZ, R16 ;  /* 0x000000ffff047224 */ /* 0x000fe200078e0010 */
[----:B------:R-:W-:Y:S01]  /*95f0*/  ISETP.NE.AND.EX P0, PT, RZ, UR5, PT, P0 ;  /* 0x00000005ff007c0c */ /* 0x000fe2000bf05300 */
[----:B------:R-:W-:Y:S01]  /*9600*/  IMAD.MOV.U32 R5, RZ, RZ, R17 ;  /* 0x000000ffff057224 */ /* 0x000fe200078e0011 */
[----:B0-----:R-:W-:-:S11]  /*9610*/  I2FP.F32.U32 R22, R15 ;  /* 0x0000000f00167245 */ /* 0x001fd60000201000 */
[----:B------:R-:W-:Y:S05]  /*9620*/  @!P0 BRA `(.L_x_276) ;  /* 0x0000000000288947 */ /* 0x000fea0003800000 */
[----:B------:R-:W-:Y:S02]  /*9630*/  ULDC UR6, c[0x0][0x634] ;  /* 0x00018d0000067ab9 */ /* 0x000fe40000000800 */
[----:B------:R-:W-:-:S05]  /*9640*/  IADD3 R5, P0, R16, UR6, RZ ;  /* 0x0000000610057c10 */ /* 0x000fca000ff1e0ff */
[----:B------:R-:W-:-:S04]  /*9650*/  IMAD.X R21, RZ, RZ, R17, P0 ;  /* 0x000000ffff157224 */ /* 0x000fc800000e0611 */
[----:B------:R-:W-:-:S04]  /*9660*/  IMAD.WIDE.U32 R6, R21, UR4, RZ ;  /* 0x0000000415067c25 */ /* 0x000fc8000f8e00ff */
[----:B------:R-:W-:-:S04]  /*9670*/  IMAD.WIDE.U32 R6, P0, R5, UR5, R6 ;  /* 0x0000000505067c25 */ /* 0x000fc8000f800006 */
[----:B------:R-:W-:-:S04]  /*9680*/  IMAD.WIDE.U32 R4, R5, UR4, RZ ;  /* 0x0000000405047c25 */ /* 0x000fc8000f8e00ff */
[----:B------:R-:W-:Y:S01]  /*9690*/  IMAD.MOV.U32 R4, RZ, RZ, R7 ;  /* 0x000000ffff047224 */ /* 0x000fe200078e0007 */
[----:B------:R-:W-:Y:S01]  /*96a0*/  IADD3 RZ, P1, R5, R6, RZ ;  /* 0x0000000605ff7210 */ /* 0x000fe20007f3e0ff */
[----:B------:R-:W-:-:S04]  /*96b0*/  IMAD.X R5, RZ, RZ, RZ, P0 ;  /* 0x000000ffff057224 */ /* 0x000fc800000e06ff */
[----:B------:R-:W-:-:S08]  /*96c0*/  IMAD.WIDE.U32.X R4, R21, UR5, R4, P1 ;  /* 0x0000000515047c25 */ /* 0x000fd000088e0404 */
.L_x_276:
[--C-:B------:R-:W-:Y:S01]  /*96d0*/  SHF.R.U64 R14, R4, UR7, R5.reuse ;  /* 0x00000007040e7c19 */ /* 0x100fe20008001205 */
[----:B------:R-:W-:Y:S01]  /*96e0*/  FMUL R22, R22, UR8 ;  /* 0x0000000816167c20 */ /* 0x000fe20008400000 */
[----:B------:R-:W-:Y:S01]  /*96f0*/  SHF.R.U32.HI R4, RZ, UR7, R5 ;  /* 0x00000007ff047c19 */ /* 0x000fe20008011605 */
[----:B------:R-:W0:Y:S01]  /*9700*/  LDC R6, c[0x0][0x144] ;  /* 0x00005100ff067b82 */ /* 0x000e220000000800 */
[----:B------:R-:W-:Y:S01]  /*9710*/  IADD3 R5, P0, RZ, -R14, RZ ;  /* 0x8000000eff057210 */ /* 0x000fe20007f1e0ff */
[----:B------:R-:W-:Y:S01]  /*9720*/  ULDC UR6, c[0x0][0x154] ;  /* 0x0000550000067ab9 */ /* 0x000fe20000000800 */
[----:B-1----:R-:W-:Y:S01]  /*9730*/  I2FP.F32.U32 R7, R20 ;  /* 0x0000001400077245 */ /* 0x002fe20000201000 */
[----:B------:R-:W1:Y:S01]  /*9740*/  F2I.U32.TRUNC.NTZ R22, R22 ;  /* 0x0000001600167305 */ /* 0x000e62000020f000 */
[----:B------:R-:W-:Y:S01]  /*9750*/  ULDC.64 UR4, c[0x0][0x620] ;  /* 0x0001880000047ab9 */ /* 0x000fe20000000a00 */
[----:B------:R-:W-:Y:S01]  /*9760*/  IMAD.X R4, RZ, RZ, ~R4, P0 ;  /* 0x000000ffff047224 */ /* 0x000fe200000e0e04 */
[----:B------:R-:W-:Y:S01]  /*9770*/  ISETP.NE.AND P2, PT, R2, 0x1, PT ;  /* 0x000000010200780c */ /* 0x000fe20003f45270 */
[----:B------:R-:W-:Y:S01]  /*9780*/  FMUL R23, R7, UR6 ;  /* 0x0000000607177c20 */ /* 0x000fe20008400000 */
[----:B------:R-:W2:Y:S01]  /*9790*/  LDC R25, c[0x0][0x148] ;  /* 0x00005200ff197b82 */ /* 0x000ea20000000800 */
[----:B------:R-:W-:Y:S01]  /*97a0*/  IMAD R4, R4, UR4, RZ ;  /* 0x0000000404047c24 */ /* 0x000fe2000f8e02ff */
[----:B------:R-:W-:-:S02]  /*97b0*/  ULDC.64 UR6, c[0x0][0x640] ;  /* 0x0001900000067ab9 */ /* 0x000fc40000000a00 */
[----:B------:R-:W-:Y:S01]  /*97c0*/  ISETP.NE.U32.AND P0, PT, RZ, UR6, PT ;  /* 0x00000006ff007c0c */ /* 0x000fe2000bf05070 */
[----:B------:R-:W3:Y:S01]  /*97d0*/  F2I.U32.TRUNC.NTZ R23, R23 ;  /* 0x0000001700177305 */ /* 0x000ee2000020f000 */
[C---:B------:R-:W-:Y:S02]  /*97e0*/  IMAD R7, R5.reuse, UR5, R4 ;  /* 0x0000000505077c24 */ /* 0x040fe4000f8e0204 */
[----:B------:R-:W-:Y:S01]  /*97f0*/  IMAD.WIDE.U32 R4, R5, UR4, R16 ;  /* 0x0000000405047c25 */ /* 0x000fe2000f8e0010 */
[----:B------:R-:W-:Y:S01]  /*9800*/  ULDC UR4, c[0x0][0x618] ;  /* 0x0001860000047ab9 */ /* 0x000fe20000000800 */
[----:B------:R-:W-:Y:S02]  /*9810*/  ISETP.NE.AND.EX P0, PT, RZ, UR7, PT, P0 ;  /* 0x00000007ff007c0c */ /* 0x000fe4000bf05300 */
[----:B------:R-:W-:Y:S02]  /*9820*/  IMAD.IADD R5, R5, 0x1, R7 ;  /* 0x0000000105057824 */ /* 0x000fe400078e0207 */
[----:B-1----:R-:W-:-:S03]  /*9830*/  IMAD.MOV R22, RZ, RZ, -R22 ;  /* 0x000000ffff167224 */ /* 0x002fc600078e0a16 */
[----:B------:R-:W-:Y:S01]  /*9840*/  SHF.R.U64 R21, R4, UR4, R5 ;  /* 0x0000000404157c19 */ /* 0x000fe20008001205 */
[----:B0-----:R-:W-:Y:S01]  /*9850*/  IMAD R15, R6, R22, R15 ;  /* 0x00000016060f7224 */ /* 0x001fe200078e020f */
[----:B------:R-:W-:Y:S01]  /*9860*/  SHF.R.U32.HI R4, RZ, UR4, R5 ;  /* 0x00000004ff047c19 */ /* 0x000fe20008011605 */
[----:B------:R-:W-:Y:S01]  /*9870*/  ULDC UR4, c[0x0][0x608] ;  /* 0x0001820000047ab9 */ /* 0x000fe20000000800 */
[----:B---3--:R-:W-:Y:S02]  /*9880*/  IMAD.MOV R6, RZ, RZ, -R23 ;  /* 0x000000ffff067224 */ /* 0x008fe400078e0a17 */
[--C-:B------:R-:W-:Y:S02]  /*9890*/  SHF.R.U64 R22, R21, UR4, R4.reuse ;  /* 0x0000000415167c19 */ /* 0x100fe40008001204 */
[----:B------:R-:W-:Y:S01]  /*98a0*/  SHF.R.U32.HI R5, RZ, UR4, R4 ;  /* 0x00000004ff057c19 */ /* 0x000fe20008011604 */
[----:B------:R-:W-:Y:S01]  /*98b0*/  ULDC UR4, c[0x0][0x658] ;  /* 0x0001960000047ab9 */ /* 0x000fe20000000800 */
[----:B--2---:R-:W-:-:S02]  /*98c0*/  @P2 IMAD R15, R25, R6, R20 ;  /* 0x00000006190f2224 */ /* 0x004fc400078e0214 */
[--C-:B------:R-:W-:Y:S02]  /*98d0*/  SHF.R.U64 R20, R22, UR4, R5.reuse ;  /* 0x0000000416147c19 */ /* 0x100fe40008001205 */
[----:B------:R-:W-:-:S03]  /*98e0*/  SHF.R.U32.HI R23, RZ, UR4, R5 ;  /* 0x00000004ff177c19 */ /* 0x000fc60008011605 */
[----:B------:R-:W-:Y:S02]  /*98f0*/  IMAD.MOV.U32 R6, RZ, RZ, R20 ;  /* 0x000000ffff067224 */ /* 0x000fe400078e0014 */
[----:B------:R-:W-:Y:S01]  /*9900*/  IMAD.MOV.U32 R5, RZ, RZ, R23 ;  /* 0x000000ffff057224 */ /* 0x000fe200078e0017 */
[----:B------:R-:W-:Y:S06]  /*9910*/  @!P0 BRA `(.L_x_277) ;  /* 0x00000000002c8947 */ /* 0x000fec0003800000 */
        /* <DEDUP_REMOVED lines=9> */
[----:B------:R-:W-:-:S04]  /*99b0*/  IMAD.WIDE.U32.X R4, R23, UR7, R4, P1 ;  /* 0x0000000717047c25 */ /* 0x000fc800088e0404 */
[----:B------:R-:W-:-:S07]  /*99c0*/  IMAD.MOV.U32 R6, RZ, RZ, R4 ;  /* 0x000000ffff067224 */ /* 0x000fce00078e0004 */
.L_x_277:
[----:B------:R-:W-:Y:S01]  /*99d0*/  ULDC UR4, c[0x0][0x648] ;  /* 0x0001920000047ab9 */ /* 0x000fe20000000800 */
[----:B------:R-:W-:Y:S01]  /*99e0*/  LOP3.LUT R4, R22, UR16, RZ, 0xc0, !PT ;  /* 0x0000001016047c12 */ /* 0x000fe2000f8ec0ff */
[----:B------:R-:W-:Y:S01]  /*99f0*/  ULDC UR5, c[0x0][0x610] ;  /* 0x0001840000057ab9 */ /* 0x000fe20000000800 */
[----:B------:R-:W-:Y:S01]  /*9a00*/  SHF.R.U64 R5, R6, UR4, R5 ;  /* 0x0000000406057c19 */ /* 0x000fe20008001205 */
[----:B------:R-:W-:Y:S01]  /*9a10*/  ULDC UR4, c[0x0][0x638] ;  /* 0x00018e0000047ab9 */ /* 0x000fe20000000800 */
[----:B------:R-:W-:-:S03]  /*9a20*/  LOP3.LUT R21, R21, UR15, RZ, 0xc0, !PT ;  /* 0x0000000f15157c12 */ /* 0x000fc6000f8ec0ff */
[----:B------:R-:W-:Y:S02]  /*9a30*/  IMAD.MOV R7, RZ, RZ, -R5 ;  /* 0x000000ffff077224 */ /* 0x000fe400078e0a05 */
[----:B------:R-:W-:Y:S02]  /*9a40*/  IMAD R4, R5, UR17, R4 ;  /* 0x0000001105047c24 */ /* 0x000fe4000f8e0204 */
[----:B------:R-:W-:Y:S01]  /*9a50*/  IMAD R20, R7, UR4, R20 ;  /* 0x0000000407147c24 */ /* 0x000fe2000f8e0214 */
[----:B------:R-:W-:Y:S01]  /*9a60*/  ULDC UR4, c[0x0][0x600] ;  /* 0x0001800000047ab9 */ /* 0x000fe20000000800 */
[----:B------:R-:W-:Y:S02]  /*9a70*/  IMAD R15, R4, UR5, R15 ;  /* 0x00000005040f7c24 */ /* 0x000fe4000f8e020f */
[----:B------:R-:W-:Y:S02]  /*9a80*/  IMAD R20, R20, UR4, R21 ;  /* 0x0000000414147c24 */ /* 0x000fe4000f8e0215 */
[----:B------:R-:W-:-:S02]  /*9a90*/  IMAD.MOV.U32 R4, RZ, RZ, 0x1 ;  /* 0x00000001ff047424 */ /* 0x000fc400078e00ff */
[----:B------:R-:W-:Y:S01]  /*9aa0*/  IMAD.MOV.U32 R7, RZ, RZ, R14 ;  /* 0x000000ffff077224 */ /* 0x000fe200078e000e */
[----:B------:R-:W-:Y:S02]  /*9ab0*/  SEL R21, R20, R15, !P2 ;  /* 0x0000000f14157207 */ /* 0x000fe40005000000 */
[----:B------:R-:W-:-:S07]  /*9ac0*/  SEL R20, R15, R20, !P2 ;  /* 0x000000140f147207 */ /* 0x000fce0005000000 */
.L_x_275:
[----:B------:R-:W-:Y:S05]  /*9ad0*/  BSYNC B1 ;  /* 0x0000000000017941 */ /* 0x000fea0003800000 */
.L_x_274:
[----:B------:R-:W-:-:S13]  /*9ae0*/  LOP3.LUT P0, RZ, R4, 0xff, RZ, 0xc0, !PT ;  /* 0x000000ff04ff7812 */ /* 0x000fda000780c0ff */
[----:B------:R-:W-:Y:S05]  /*9af0*/  @P0 BRA `(.L_x_278) ;  /* 0xfffffff4003c0947 */ /* 0x000fea000383ffff */
[----:B------:R-:W-:Y:S05]  /*9b00*/  BSYNC B0 ;  /* 0x0000000000007941 */ /* 0x000fea0003800000 */
.L_x_267:
[----:B------:R-:W-:-:S03]  /*9b10*/  UMOV UR4, 0xffffffff ;  /* 0xffffffff00047882 */ /* 0x000fc60000000000 */
[----:B------:R-:W-:Y:S05]  /*9b20*/  BRA.DIV UR4, `(.L_x_279) ;  /* 0x0000000e04547947 */ /* 0x000fea000b800000 */
[----:B------:R-:W-:-:S13]  /*9b30*/  ELECT P6, URZ, PT ;  /* 0x00000000003f782f */ /* 0x000fda00038c0000 */
.L_x_309:
[----:B------:R-:W-:Y:S04]  /*9b40*/  BSSY B0, `(.L_x_280) ;  /* 0x00000bb000007945 */ /* 0x000fe80003800000 */
[----:B------:R-:W-:Y:S05]  /*9b50*/  @!P6 BRA `(.L_x_281) ;  /* 0x0000000800e4e947 */ /* 0x000fea0003800000 */
[----:B------:R-:W-:-:S04]  /*9b60*/  LOP3.LUT R18, R18, 0x2, RZ, 0xfc, !PT ;  /* 0x0000000212127812 */ /* 0x000fc800078efcff */
[----:B------:R-:W-:-:S13]  /*9b70*/  ISETP.NE.AND P0, PT, R18, 0x3, PT ;  /* 0x000000031200780c */ /* 0x000fda0003f05270 */
[----:B------:R-:W-:Y:S05]  /*9b80*/  @!P0 BRA `(.L_x_282) ;  /* 0x0000000000048947 */ /* 0x000fea0003800000 */
[----:B------:R-:W-:Y:S01]  /*9b90*/  BPT.TRAP 0x1 ;  /* 0x000000040000795c */ /* 0x000fe20000300000 */
.L_x_282:
[----:B------:R-:W0:Y:S01]  /*9ba0*/  S2R R5, SR_CgaCtaId ;  /* 0x0000000000057919 */ /* 0x000e220000008800 */
[----:B------:R-:W-:Y:S02]  /*9bb0*/  MOV R0, 0x400 ;  /* 0x0000040000007802 */ /* 0x000fe40000000f00 */
[----:B------:R-:W-:Y:S02]  /*9bc0*/  SHF.L.U32 R2, R3, 0x1f, RZ ;  /* 0x0000001f03027819 */ /* 0x000fe400000006ff */
[----:B0-----:R-:W-:-:S05]  /*9bd0*/  LEA R5, R5, R0, 0x18 ;  /* 0x0000000005057211 */ /* 0x001fca00078ec0ff */
[----:B------:R-:W-:-:S04]  /*9be0*/  VIADD R5, R5, 0xa0 ;  /* 0x000000a005057836 */ /* 0x000fc80000000000 */
[C---:B------:R-:W-:Y:S02]  /*9bf0*/  IMAD R7, R8.reuse, 0x8, R5 ;  /* 0x0000000808077824 */ /* 0x040fe400078e0205 */
[----:B------:R-:W-:Y:S02]  /*9c00*/  VIADD R8, R8, 0x1 ;  /* 0x0000000108087836 */ /* 0x000fe40000000000 */
[----:B------:R-:W0:Y:S03]  /*9c10*/  SYNCS.PHASECHK.TRANS64.TRYWAIT P0, [R7+URZ], R2 ;  /* 0x00000002070075a7 */ /* 0x000e26000800017f */
[----:B------:R-:W-:-:S04]  /*9c20*/  ISETP.NE.AND P1, PT, R8, 0x14, PT ;  /* 0x000000140800780c */ /* 0x000fc80003f25270 */
[----:B------:R-:W-:Y:S02]  /*9c30*/  SEL R0, RZ, 0x1, P1 ;  /* 0x00000001ff007807 */ /* 0x000fe40000800000 */
[----:B------:R-:W-:Y:S02]  /*9c40*/  SEL R8, R8, RZ, P1 ;  /* 0x000000ff08087207 */ /* 0x000fe40000800000 */
[----:B------:R-:W-:-:S03]  /*9c50*/  LOP3.LUT R9, R3, R0, RZ, 0x3c, !PT ;  /* 0x0000000003097212 */ /* 0x000fc600078e3cff */
[----:B------:R-:W-:Y:S01]  /*9c60*/  IMAD R6, R8, 0x8, R5 ;  /* 0x0000000808067824 */ /* 0x000fe200078e0205 */
[----:B------:R-:W-:Y:S01]  /*9c70*/  SHF.L.U32 R3, R9, 0x1f, RZ ;  /* 0x0000001f09037819 */ /* 0x000fe200000006ff */
[----:B0-----:R-:W-:Y:S06]  /*9c80*/  @!P0 BRA `(.L_x_283) ;  /* 0x0000000c001c8947 */ /* 0x001fec0003800000 */
.L_x_310:
[----:B------:R-:W1:Y:S01]  /*9c90*/  SYNCS.PHASECHK.TRANS64.TRYWAIT P0, [R6+URZ], R3 ;  /* 0x00000003060075a7 */ /* 0x000e62000800017f */
[----:B------:R-:W-:-:S05]  /*9ca0*/  VIADD R0, R8, 0x1 ;  /* 0x0000000108007836 */ /* 0x000fca0000000000 */
[----:B------:R-:W-:-:S04]  /*9cb0*/  ISETP.NE.AND P1, PT, R0, 0x14, PT ;  /* 0x000000140000780c */ /* 0x000fc80003f25270 */
[----:B0-----:R-:W-:Y:S02]  /*9cc0*/  SEL R2, RZ, 0x1, P1 ;  /* 0x00000001ff027807 */ /* 0x001fe40000800000 */
[----:B------:R-:W-:Y:S02]  /*9cd0*/  SEL R0, R0, RZ, P1 ;  /* 0x000000ff00007207 */ /* 0x000fe40000800000 */
[----:B------:R-:W-:-:S03]  /*9ce0*/  LOP3.LUT R9, R9, R2, RZ, 0x3c, !PT ;  /* 0x0000000209097212 */ /* 0x000fc600078e3cff */
[----:B------:R-:W-:Y:S01]  /*9cf0*/  IMAD R7, R0, 0x8, R5 ;  /* 0x0000000800077824 */ /* 0x000fe200078e0205 */
[----:B------:R-:W-:Y:S01]  /*9d00*/  SHF.L.U32 R4, R9, 0x1f, RZ ;  /* 0x0000001f09047819 */ /* 0x000fe200000006ff */
[----:B-1----:R-:W-:Y:S06]  /*9d10*/  @!P0 BRA `(.L_x_284) ;  /* 0x0000000c000c8947 */ /* 0x002fec0003800000 */
.L_x_311:
[----:B------:R-:W1:Y:S01]  /*9d20*/  SYNCS.PHASECHK.TRANS64.TRYWAIT P0, [R7+URZ], R4 ;  /* 0x00000004070075a7 */ /* 0x000e62000800017f */
[----:B------:R-:W-:-:S05]  /*9d30*/  VIADD R0, R0, 0x1 ;  /* 0x0000000100007836 */ /* 0x000fca0000000000 */
[----:B------:R-:W-:-:S04]  /*9d40*/  ISETP.NE.AND P1, PT, R0, 0x14, PT ;  /* 0x000000140000780c */ /* 0x000fc80003f25270 */
[----:B------:R-:W-:Y:S02]  /*9d50*/  SEL R2, RZ, 0x1, P1 ;  /* 0x00000001ff027807 */ /* 0x000fe40000800000 */
[----:B------:R-:W-:Y:S02]  /*9d60*/  SEL R0, R0, RZ, P1 ;  /* 0x000000ff00007207 */ /* 0x000fe40000800000 */
[----:B------:R-:W-:-:S03]  /*9d70*/  LOP3.LUT R9, R9, R2, RZ, 0x3c, !PT ;  /* 0x0000000209097212 */ /* 0x000fc600078e3cff */
[----:B0-----:R-:W-:Y:S01]  /*9d80*/  IMAD R6, R0, 0x8, R5 ;  /* 0x0000000800067824 */ /* 0x001fe200078e0205 */
[----:B------:R-:W-:Y:S01]  /*9d90*/  SHF.L.U32 R3, R9, 0x1f, RZ ;  /* 0x0000001f09037819 */ /* 0x000fe200000006ff */
[----:B-1----:R-:W-:Y:S06]  /*9da0*/  @!P0 BRA `(.L_x_285) ;  /* 0x0000000800fc8947 */ /* 0x002fec0003800000 */
.L_x_312:
        /* <DEDUP_REMOVED lines=9> */
.L_x_313:
        /* <DEDUP_REMOVED lines=9> */
.L_x_314:
        /* <DEDUP_REMOVED lines=9> */
.L_x_315:
        /* <DEDUP_REMOVED lines=9> */
.L_x_316:
        /* <DEDUP_REMOVED lines=9> */
.L_x_317:
        /* <DEDUP_REMOVED lines=9> */
.L_x_318:
        /* <DEDUP_REMOVED lines=9> */
.L_x_319:
        /* <DEDUP_REMOVED lines=9> */
.L_x_320:
        /* <DEDUP_REMOVED lines=9> */
.L_x_321:
        /* <DEDUP_REMOVED lines=9> */
.L_x_322:
        /* <DEDUP_REMOVED lines=9> */
.L_x_323:
        /* <DEDUP_REMOVED lines=9> */
.L_x_324:
        /* <DEDUP_REMOVED lines=9> */
.L_x_325:
        /* <DEDUP_REMOVED lines=9> */
.L_x_326:
        /* <DEDUP_REMOVED lines=9> */
.L_x_327:
[----:B------:R-:W1:Y:S01]  /*a620*/  SYNCS.PHASECHK.TRANS64.TRYWAIT P0, [R7+URZ], R4 ;  /* 0x00000004070075a7 */ /* 0x000e62000800017f */
[----:B------:R-:W-:-:S05]  /*a630*/  VIADD R0, R0, 0x1 ;  /* 0x0000000100007836 */ /* 0x000fca0000000000 */
[----:B------:R-:W-:-:S04]  /*a640*/  ISETP.NE.AND P1, PT, R0, 0x14, PT ;  /* 0x000000140000780c */ /* 0x000fc80003f25270 */
[----:B------:R-:W-:Y:S02]  /*a650*/  SEL R2, RZ, 0x1, P1 ;  /* 0x00000001ff027807 */ /* 0x000fe40000800000 */
[----:B------:R-:W-:Y:S02]  /*a660*/  SEL R0, R0, RZ, P1 ;  /* 0x000000ff00007207 */ /* 0x000fe40000800000 */
[----:B------:R-:W-:Y:S01]  /*a670*/  LOP3.LUT R2, R9, R2, RZ, 0x3c, !PT ;  /* 0x0000000209027212 */ /* 0x000fe200078e3cff */
[----:B-1----:R-:W-:Y:S06]  /*a680*/  @!P0 BRA `(.L_x_301) ;  /* 0x0000000800048947 */ /* 0x002fec0003800000 */
.L_x_328:
[----:B------:R-:W-:Y:S01]  /*a690*/  IMAD R5, R0, 0x8, R5 ;  /* 0x0000000800057824 */ /* 0x000fe200078e0205 */
[----:B------:R-:W-:-:S07]  /*a6a0*/  SHF.L.U32 R0, R2, 0x1f, RZ ;  /* 0x0000001f02007819 */ /* 0x000fce00000006ff */
.L_x_302:
[----:B--2---:R2:W3:Y:S02]  /*a6b0*/  SYNCS.PHASECHK.TRANS64.TRYWAIT P0, [R5+URZ], R0 ;  /* 0x00000000050075a7 */ /* 0x0044e4000800017f */
[----:B---3--:R-:W-:Y:S05]  /*a6c0*/  @!P0 NANOSLEEP.SYNCS 0x989680 ;  /* 0x009896800000895d */ /* 0x008fea0003900000 */
[----:B------:R-:W3:Y:S02]  /*a6d0*/  @!P0 SYNCS.PHASECHK.TRANS64 P0, [R5+URZ], R0 ;  /* 0x00000000050085a7 */ /* 0x000ee4000800007f */
[----:B---3--:R-:W-:Y:S05]  /*a6e0*/  @!P0 BRA `(.L_x_302) ;  /* 0xfffffffc00f08947 */ /* 0x008fea000383ffff */
.L_x_281:
[----:B------:R-:W-:Y:S05]  /*a6f0*/  BSYNC B0 ;  /* 0x0000000000007941 */ /* 0x000fea0003800000 */
.L_x_280:
[----:B------:R-:W-:Y:S05]  /*a700*/  EXIT ;  /* 0x000000000000794d */ /* 0x000fea0003800000 */
.L_x_22:
[----:B-1----:R1:W2:Y:S02]  /*a710*/  SYNCS.PHASECHK.TRANS64.TRYWAIT P1, [R3+URZ], R0 ;  /* 0x00000000030075a7 */ /* 0x0022a4000802017f */
[----:B--2---:R-:W-:Y:S05]  /*a720*/  @!P1 NANOSLEEP.SYNCS 0x989680 ;  /* 0x009896800000995d */ /* 0x004fea0003900000 */
[----:B------:R-:W2:Y:S02]  /*a730*/  @!P1 SYNCS.PHASECHK.TRANS64 P1, [R3+URZ], R0 ;  /* 0x00000000030095a7 */ /* 0x000ea4000802007f */
[----:B--2---:R-:W-:Y:S05]  /*a740*/  @!P1 BRA `(.L_x_22) ;  /* 0xfffffffc00f09947 */ /* 0x004fea000383ffff */
[----:B------:R-:W-:Y:S05]  /*a750*/  BRA `(.L_x_21) ;  /* 0xffffff7000907947 */ /* 0x000fea000383ffff */
.L_x_27:
[----:B-1----:R1:W2:Y:S02]  /*a760*/  SYNCS.PHASECHK.TRANS64.TRYWAIT P1, [R5+URZ], R4 ;  /* 0x00000004050075a7 */ /* 0x0022a4000802017f */
[----:B--2---:R-:W-:Y:S05]  /*a770*/  @!P1 NANOSLEEP.SYNCS 0x989680 ;  /* 0x009896800000995d */ /* 0x004fea0003900000 */
[----:B------:R-:W2:Y:S02]  /*a780*/  @!P1 SYNCS.PHASECHK.TRANS64 P1, [R5+URZ], R4 ;  /* 0x00000004050095a7 */ /* 0x000ea4000802007f */
[----:B--2---:R-:W-:Y:S05]  /*a790*/  @!P1 BRA `(.L_x_27) ;  /* 0xfffffffc00f09947 */ /* 0x004fea000383ffff */
[----:B------:R-:W-:Y:S05]  /*a7a0*/  BRA `(.L_x_26) ;  /* 0xffffff7400ac7947 */ /* 0x000fea000383ffff */
.L_x_268:
[----:B------:R-:W-:Y:S01]  /*a7b0*/  BSSY B1, `(.L_x_303) ;  /* 0x0000006000017945 */ /* 0x000fe20003800000 */
[----:B------:R-:W-:-:S07]  /*a7c0*/  IMAD.MOV.U32 R15, RZ, RZ, -0x1 ;  /* 0xffffffffff0f7424 */ /* 0x000fce00078e00ff */
[----:B------:R-:W-:Y:S05]  /*a7d0*/  WARPSYNC.COLLECTIVE R15, `(.L_x_304) ;  /* 0x000000000f0c7348 */ /* 0x000fea0003c00000 */
[----:B------:R-:W-:Y:S02]  /*a7e0*/  ELECT P6, UR62, PT ;  /* 0x00000000003e782f */ /* 0x000fe400038c0000 */
[----:B------:R-:W-:Y:S01]  /*a7f0*/  MOV R14, UR62 ;  /* 0x0000003e000e7c02 */ /* 0x000fe20008000f00 */
[----:B------:R-:W-:Y:S10]  /*a800*/  ENDCOLLECTIVE ;  /* 0x000000000000791b */ /* 0x000ff40003800000 */
.L_x_304:
[----:B------:R-:W-:Y:S05]  /*a810*/  BSYNC B1 ;  /* 0x0000000000017941 */ /* 0x000fea0003800000 */
.L_x_303:
[----:B------:R-:W-:Y:S05]  /*a820*/  BRA `(.L_x_305) ;  /* 0xffffffe400fc7947 */ /* 0x000fea000383ffff */
.L_x_271:
[----:B-1----:R1:W2:Y:S02]  /*a830*/  SYNCS.PHASECHK.TRANS64.TRYWAIT P0, [R23+URZ+0xa0], R14 ;  /* 0x0000a00e170075a7 */ /* 0x0022a4000800017f */
[----:B--2---:R-:W-:Y:S05]  /*a840*/  @!P0 NANOSLEEP.SYNCS 0x989680 ;  /* 0x009896800000895d */ /* 0x004fea0003900000 */
[----:B------:R-:W2:Y:S02]  /*a850*/  @!P0 SYNCS.PHASECHK.TRANS64 P0, [R23+URZ+0xa0], R14 ;  /* 0x0000a00e170085a7 */ /* 0x000ea4000800007f */
[----:B--2---:R-:W-:Y:S05]  /*a860*/  @!P0 BRA `(.L_x_271) ;  /* 0xfffffffc00f08947 */ /* 0x004fea000383ffff */
[----:B------:R-:W-:Y:S05]  /*a870*/  BRA `(.L_x_306) ;  /* 0xffffffe800387947 */ /* 0x000fea000383ffff */
.L_x_279:
[----:B------:R-:W-:Y:S01]  /*a880*/  BSSY B0, `(.L_x_307) ;  /* 0x0000006000007945 */ /* 0x000fe20003800000 */
[----:B------:R-:W-:-:S07]  /*a890*/  IMAD.MOV.U32 R15, RZ, RZ, -0x1 ;  /* 0xffffffffff0f7424 */ /* 0x000fce00078e00ff */
[----:B------:R-:W-:Y:S05]  /*a8a0*/  WARPSYNC.COLLECTIVE R15, `(.L_x_308) ;  /* 0x000000000f0c7348 */ /* 0x000fea0003c00000 */
[----:B------:R-:W-:Y:S02]  /*a8b0*/  ELECT P6, UR62, PT ;  /* 0x00000000003e782f */ /* 0x000fe400038c0000 */
[----:B------:R-:W-:Y:S01]  /*a8c0*/  MOV R14, UR62 ;  /* 0x0000003e000e7c02 */ /* 0x000fe20008000f00 */
[----:B------:R-:W-:Y:S10]  /*a8d0*/  ENDCOLLECTIVE ;  /* 0x000000000000791b */ /* 0x000ff40003800000 */
.L_x_308:
[----:B------:R-:W-:Y:S05]  /*a8e0*/  BSYNC B0 ;  /* 0x0000000000007941 */ /* 0x000fea0003800000 */
.L_x_307:
[----:B------:R-:W-:Y:S05]  /*a8f0*/  BRA `(.L_x_309) ;  /* 0xfffffff000907947 */ /* 0x000fea000383ffff */
.L_x_283:
[----:B0-----:R0:W1:Y:S02]  /*a900*/  SYNCS.PHASECHK.TRANS64.TRYWAIT P0, [R7+URZ], R2 ;  /* 0x00000002070075a7 */ /* 0x001064000800017f */
[----:B-1----:R-:W-:Y:S05]  /*a910*/  @!P0 NANOSLEEP.SYNCS 0x989680 ;  /* 0x009896800000895d */ /* 0x002fea0003900000 */
[----:B------:R-:W1:Y:S02]  /*a920*/  @!P0 SYNCS.PHASECHK.TRANS64 P0, [R7+URZ], R2 ;  /* 0x00000002070085a7 */ /* 0x000e64000800007f */
[----:B-1----:R-:W-:Y:S05]  /*a930*/  @!P0 BRA `(.L_x_283) ;  /* 0xfffffffc00f08947 */ /* 0x002fea000383ffff */
[----:B------:R-:W-:Y:S05]  /*a940*/  BRA `(.L_x_310) ;  /* 0xfffffff000d07947 */ /* 0x000fea000383ffff */
.L_x_284:
[----:B0-----:R0:W1:Y:S02]  /*a950*/  SYNCS.PHASECHK.TRANS64.TRYWAIT P0, [R6+URZ], R3 ;  /* 0x00000003060075a7 */ /* 0x001064000800017f */
[----:B-1----:R-:W-:Y:S05]  /*a960*/  @!P0 NANOSLEEP.SYNCS 0x989680 ;  /* 0x009896800000895d */ /* 0x002fea0003900000 */
[----:B------:R-:W1:Y:S02]  /*a970*/  @!P0 SYNCS.PHASECHK.TRANS64 P0, [R6+URZ], R3 ;  /* 0x00000003060085a7 */ /* 0x000e64000800007f */
[----:B-1----:R-:W-:Y:S05]  /*a980*/  @!P0 BRA `(.L_x_284) ;  /* 0xfffffffc00f08947 */ /* 0x002fea000383ffff */
[----:B------:R-:W-:Y:S05]  /*a990*/  BRA `(.L_x_311) ;  /* 0xfffffff000e07947 */ /* 0x000fea000383ffff */
.L_x_285:
[----:B0-----:R0:W1:Y:S02]  /*a9a0*/  SYNCS.PHASECHK.TRANS64.TRYWAIT P0, [R7+URZ], R4 ;  /* 0x00000004070075a7 */ /* 0x001064000800017f */
[----:B-1----:R-:W-:Y:S05]  /*a9b0*/  @!P0 NANOSLEEP.SYNCS 0x989680 ;  /* 0x009896800000895d */ /* 0x002fea0003900000 */
[----:B------:R-:W1:Y:S02]  /*a9c0*/  @!P0 SYNCS.PHASECHK.TRANS64 P0, [R7+URZ], R4 ;  /* 0x00000004070085a7 */ /* 0x000e64000800007f */
[----:B-1----:R-:W-:Y:S05]  /*a9d0*/  @!P0 BRA `(.L_x_285) ;  /* 0xfffffffc00f08947 */ /* 0x002fea000383ffff */
[----:B------:R-:W-:Y:S05]  /*a9e0*/  BRA `(.L_x_312) ;  /* 0xfffffff000f07947 */ /* 0x000fea000383ffff */
.L_x_286:
[----:B0-----:R0:W1:Y:S02]  /*a9f0*/  SYNCS.PHASECHK.TRANS64.TRYWAIT P0, [R6+URZ], R3 ;  /* 0x00000003060075a7 */ /* 0x001064000800017f */
[----:B-1----:R-:W-:Y:S05]  /*aa00*/  @!P0 NANOSLEEP.SYNCS 0x989680 ;  /* 0x009896800000895d */ /* 0x002fea0003900000 */
[----:B------:R-:W1:Y:S02]  /*aa10*/  @!P0 SYNCS.PHASECHK.TRANS64 P0, [R6+URZ], R3 ;  /* 0x00000003060085a7 */ /* 0x000e64000800007f */
[----:B-1----:R-:W-:Y:S05]  /*aa20*/  @!P0 BRA `(.L_x_286) ;  /* 0xfffffffc00f08947 */ /* 0x002fea000383ffff */
[----:B------:R-:W-:Y:S05]  /*aa30*/  BRA `(.L_x_313) ;  /* 0xfffffff400007947 */ /* 0x000fea000383ffff */
.L_x_287:
[----:B0-----:R0:W1:Y:S02]  /*aa40*/  SYNCS.PHASECHK.TRANS64.TRYWAIT P0, [R7+URZ], R4 ;  /* 0x00000004070075a7 */ /* 0x001064000800017f */
[----:B-1----:R-:W-:Y:S05]  /*aa50*/  @!P0 NANOSLEEP.SYNCS 0x989680 ;  /* 0x009896800000895d */ /* 0x002fea0003900000 */
[----:B------:R-:W1:Y:S02]  /*aa60*/  @!P0 SYNCS.PHASECHK.TRANS64 P0, [R7+URZ], R4 ;  /* 0x00000004070085a7 */ /* 0x000e64000800007f */
[----:B-1----:R-:W-:Y:S05]  /*aa70*/  @!P0 BRA `(.L_x_287) ;  /* 0xfffffffc00f08947 */ /* 0x002fea000383ffff */
[----:B------:R-:W-:Y:S05]  /*aa80*/  BRA `(.L_x_314) ;  /* 0xfffffff400107947 */ /* 0x000fea000383ffff */
.L_x_288:
[----:B0-----:R0:W1:Y:S02]  /*aa90*/  SYNCS.PHASECHK.TRANS64.TRYWAIT P0, [R6+URZ], R3 ;  /* 0x00000003060075a7 */ /* 0x001064000800017f */
[----:B-1----:R-:W-:Y:S05]  /*aaa0*/  @!P0 NANOSLEEP.SYNCS 0x989680 ;  /* 0x009896800000895d */ /* 0x002fea0003900000 */
[----:B------:R-:W1:Y:S02]  /*aab0*/  @!P0 SYNCS.PHASECHK.TRANS64 P0, [R6+URZ], R3 ;  /* 0x00000003060085a7 */ /* 0x000e64000800007f */
[----:B-1----:R-:W-:Y:S05]  /*aac0*/  @!P0 BRA `(.L_x_288) ;  /* 0xfffffffc00f08947 */ /* 0x002fea000383ffff */
[----:B------:R-:W-:Y:S05]  /*aad0*/  BRA `(.L_x_315) ;  /* 0xfffffff400207947 */ /* 0x000fea000383ffff */
.L_x_289:
[----:B0-----:R0:W1:Y:S02]  /*aae0*/  SYNCS.PHASECHK.TRANS64.TRYWAIT P0, [R7+URZ], R4 ;  /* 0x00000004070075a7 */ /* 0x001064000800017f */
[----:B-1----:R-:W-:Y:S05]  /*aaf0*/  @!P0 NANOSLEEP.SYNCS 0x989680 ;  /* 0x009896800000895d */ /* 0x002fea0003900000 */
[----:B------:R-:W1:Y:S02]  /*ab00*/  @!P0 SYNCS.PHASECHK.TRANS64 P0, [R7+URZ], R4 ;  /* 0x00000004070085a7 */ /* 0x000e64000800007f */
[----:B-1----:R-:W-:Y:S05]  /*ab10*/  @!P0 BRA `(.L_x_289) ;  /* 0xfffffffc00f08947 */ /* 0x002fea000383ffff */
[----:B------:R-:W-:Y:S05]  /*ab20*/  BRA `(.L_x_316) ;  /* 0xfffffff400307947 */ /* 0x000fea000383ffff */
.L_x_290:
[----:B0-----:R0:W1:Y:S02]  /*ab30*/  SYNCS.PHASECHK.TRANS64.TRYWAIT P0, [R6+URZ], R3 ;  /* 0x00000003060075a7 */ /* 0x001064000800017f */
[----:B-1----:R-:W-:Y:S05]  /*ab40*/  @!P0 NANOSLEEP.SYNCS 0x989680 ;  /* 0x009896800000895d */ /* 0x002fea0003900000 */
[----:B------:R-:W1:Y:S02]  /*ab50*/  @!P0 SYNCS.PHASECHK.TRANS64 P0, [R6+URZ], R3 ;  /* 0x00000003060085a7 */ /* 0x000e64000800007f */
[----:B-1----:R-:W-:Y:S05]  /*ab60*/  @!P0 BRA `(.L_x_290) ;  /* 0xfffffffc00f08947 */ /* 0x002fea000383ffff */
[----:B------:R-:W-:Y:S05]  /*ab70*/  BRA `(.L_x_317) ;  /* 0xfffffff400407947 */ /* 0x000fea000383ffff */
.L_x_291:
[----:B0-----:R0:W1:Y:S02]  /*ab80*/  SYNCS.PHASECHK.TRANS64.TRYWAIT P0, [R7+URZ], R4 ;  /* 0x00000004070075a7 */ /* 0x001064000800017f */
[----:B-1----:R-:W-:Y:S05]  /*ab90*/  @!P0 NANOSLEEP.SYNCS 0x989680 ;  /* 0x009896800000895d */ /* 0x002fea0003900000 */
[----:B------:R-:W1:Y:S02]  /*aba0*/  @!P0 SYNCS.PHASECHK.TRANS64 P0, [R7+URZ], R4 ;  /* 0x00000004070085a7 */ /* 0x000e64000800007f */
[----:B-1----:R-:W-:Y:S05]  /*abb0*/  @!P0 BRA `(.L_x_291) ;  /* 0xfffffffc00f08947 */ /* 0x002fea000383ffff */
[----:B------:R-:W-:Y:S05]  /*abc0*/  BRA `(.L_x_318) ;  /* 0xfffffff400507947 */ /* 0x000fea000383ffff */
.L_x_292:
[----:B0-----:R0:W1:Y:S02]  /*abd0*/  SYNCS.PHASECHK.TRANS64.TRYWAIT P0, [R6+URZ], R3 ;  /* 0x00000003060075a7 */ /* 0x001064000800017f */
[----:B-1----:R-:W-:Y:S05]  /*abe0*/  @!P0 NANOSLEEP.SYNCS 0x989680 ;  /* 0x009896800000895d */ /* 0x002fea0003900000 */
[----:B------:R-:W1:Y:S02]  /*abf0*/  @!P0 SYNCS.PHASECHK.TRANS64 P0, [R6+URZ], R3 ;  /* 0x00000003060085a7 */ /* 0x000e64000800007f */
[----:B-1----:R-:W-:Y:S05]  /*ac00*/  @!P0 BRA `(.L_x_292) ;  /* 0xfffffffc00f08947 */ /* 0x002fea000383ffff */
[----:B------:R-:W-:Y:S05]  /*ac10*/  BRA `(.L_x_319) ;  /* 0xfffffff400607947 */ /* 0x000fea000383ffff */
.L_x_293:
[----:B0-----:R0:W1:Y:S02]  /*ac20*/  SYNCS.PHASECHK.TRANS64.TRYWAIT P0, [R7+URZ], R4 ;  /* 0x00000004070075a7 */ /* 0x001064000800017f */
[----:B-1----:R-:W-:Y:S05]  /*ac30*/  @!P0 NANOSLEEP.SYNCS 0x989680 ;  /* 0x009896800000895d */ /* 0x002fea0003900000 */
[----:B------:R-:W1:Y:S02]  /*ac40*/  @!P0 SYNCS.PHASECHK.TRANS64 P0, [R7+URZ], R4 ;  /* 0x00000004070085a7 */ /* 0x000e64000800007f */
[----:B-1----:R-:W-:Y:S05]  /*ac50*/  @!P0 BRA `(.L_x_293) ;  /* 0xfffffffc00f08947 */ /* 0x002fea000383ffff */
[----:B------:R-:W-:Y:S05]  /*ac60*/  BRA `(.L_x_320) ;  /* 0xfffffff400707947 */ /* 0x000fea000383ffff */
.L_x_294:
[----:B0-----:R0:W1:Y:S02]  /*ac70*/  SYNCS.PHASECHK.TRANS64.TRYWAIT P0, [R6+URZ], R3 ;  /* 0x00000003060075a7 */ /* 0x001064000800017f */
[----:B-1----:R-:W-:Y:S05]  /*ac80*/  @!P0 NANOSLEEP.SYNCS 0x989680 ;  /* 0x009896800000895d */ /* 0x002fea0003900000 */
[----:B------:R-:W1:Y:S02]  /*ac90*/  @!P0 SYNCS.PHASECHK.TRANS64 P0, [R6+URZ], R3 ;  /* 0x00000003060085a7 */ /* 0x000e64000800007f */
[----:B-1----:R-:W-:Y:S05]  /*aca0*/  @!P0 BRA `(.L_x_294) ;  /* 0xfffffffc00f08947 */ /* 0x002fea000383ffff */
[----:B------:R-:W-:Y:S05]  /*acb0*/  BRA `(.L_x_321) ;  /* 0xfffffff400807947 */ /* 0x000fea000383ffff */
.L_x_295:
[----:B0-----:R0:W1:Y:S02]  /*acc0*/  SYNCS.PHASECHK.TRANS64.TRYWAIT P0, [R7+URZ], R4 ;  /* 0x00000004070075a7 */ /* 0x001064000800017f */
[----:B-1----:R-:W-:Y:S05]  /*acd0*/  @!P0 NANOSLEEP.SYNCS 0x989680 ;  /* 0x009896800000895d */ /* 0x002fea0003900000 */
[----:B------:R-:W1:Y:S02]  /*ace0*/  @!P0 SYNCS.PHASECHK.TRANS64 P0, [R7+URZ], R4 ;  /* 0x00000004070085a7 */ /* 0x000e64000800007f */
[----:B-1----:R-:W-:Y:S05]  /*acf0*/  @!P0 BRA `(.L_x_295) ;  /* 0xfffffffc00f08947 */ /* 0x002fea000383ffff */
[----:B------:R-:W-:Y:S05]  /*ad00*/  BRA `(.L_x_322) ;  /* 0xfffffff400907947 */ /* 0x000fea000383ffff */
.L_x_296:
[----:B0-----:R0:W1:Y:S02]  /*ad10*/  SYNCS.PHASECHK.TRANS64.TRYWAIT P0, [R6+URZ], R3 ;  /* 0x00000003060075a7 */ /* 0x001064000800017f */
[----:B-1----:R-:W-:Y:S05]  /*ad20*/  @!P0 NANOSLEEP.SYNCS 0x989680 ;  /* 0x009896800000895d */ /* 0x002fea0003900000 */
[----:B------:R-:W1:Y:S02]  /*ad30*/  @!P0 SYNCS.PHASECHK.TRANS64 P0, [R6+URZ], R3 ;  /* 0x00000003060085a7 */ /* 0x000e64000800007f */
[----:B-1----:R-:W-:Y:S05]  /*ad40*/  @!P0 BRA `(.L_x_296) ;  /* 0xfffffffc00f08947 */ /* 0x002fea000383ffff */
[----:B------:R-:W-:Y:S05]  /*ad50*/  BRA `(.L_x_323) ;  /* 0xfffffff400a07947 */ /* 0x000fea000383ffff */
.L_x_297:
[----:B0-----:R0:W1:Y:S02]  /*ad60*/  SYNCS.PHASECHK.TRANS64.TRYWAIT P0, [R7+URZ], R4 ;  /* 0x00000004070075a7 */ /* 0x001064000800017f */
[----:B-1----:R-:W-:Y:S05]  /*ad70*/  @!P0 NANOSLEEP.SYNCS 0x989680 ;  /* 0x009896800000895d */ /* 0x002fea0003900000 */
[----:B------:R-:W1:Y:S02]  /*ad80*/  @!P0 SYNCS.PHASECHK.TRANS64 P0, [R7+URZ], R4 ;  /* 0x00000004070085a7 */ /* 0x000e64000800007f */
[----:B-1----:R-:W-:Y:S05]  /*ad90*/  @!P0 BRA `(.L_x_297) ;  /* 0xfffffffc00f08947 */ /* 0x002fea000383ffff */
[----:B------:R-:W-:Y:S05]  /*ada0*/  BRA `(.L_x_324) ;  /* 0xfffffff400b07947 */ /* 0x000fea000383ffff */
.L_x_298:
[----:B0-----:R0:W1:Y:S02]  /*adb0*/  SYNCS.PHASECHK.TRANS64.TRYWAIT P0, [R6+URZ], R3 ;  /* 0x00000003060075a7 */ /* 0x001064000800017f */
[----:B-1----:R-:W-:Y:S05]  /*adc0*/  @!P0 NANOSLEEP.SYNCS 0x989680 ;  /* 0x009896800000895d */ /* 0x002fea0003900000 */
[----:B------:R-:W1:Y:S02]  /*add0*/  @!P0 SYNCS.PHASECHK.TRANS64 P0, [R6+URZ], R3 ;  /* 0x00000003060085a7 */ /* 0x000e64000800007f */
[----:B-1----:R-:W-:Y:S05]  /*ade0*/  @!P0 BRA `(.L_x_298) ;  /* 0xfffffffc00f08947 */ /* 0x002fea000383ffff */
[----:B------:R-:W-:Y:S05]  /*adf0*/  BRA `(.L_x_325) ;  /* 0xfffffff400c07947 */ /* 0x000fea000383ffff */
.L_x_299:
[----:B0-----:R0:W1:Y:S02]  /*ae00*/  SYNCS.PHASECHK.TRANS64.TRYWAIT P0, [R7+URZ], R4 ;  /* 0x00000004070075a7 */ /* 0x001064000800017f */
[----:B-1----:R-:W-:Y:S05]  /*ae10*/  @!P0 NANOSLEEP.SYNCS 0x989680 ;  /* 0x009896800000895d */ /* 0x002fea0003900000 */
[----:B------:R-:W1:Y:S02]  /*ae20*/  @!P0 SYNCS.PHASECHK.TRANS64 P0, [R7+URZ], R4 ;  /* 0x00000004070085a7 */ /* 0x000e64000800007f */
[----:B-1----:R-:W-:Y:S05]  /*ae30*/  @!P0 BRA `(.L_x_299) ;  /* 0xfffffffc00f08947 */ /* 0x002fea000383ffff */
[----:B------:R-:W-:Y:S05]  /*ae40*/  BRA `(.L_x_326) ;  /* 0xfffffff400d07947 */ /* 0x000fea000383ffff */
.L_x_300:
[----:B0-----:R0:W1:Y:S02]  /*ae50*/  SYNCS.PHASECHK.TRANS64.TRYWAIT P0, [R6+URZ], R3 ;  /* 0x00000003060075a7 */ /* 0x001064000800017f */
[----:B-1----:R-:W-:Y:S05]  /*ae60*/  @!P0 NANOSLEEP.SYNCS 0x989680 ;  /* 0x009896800000895d */ /* 0x002fea0003900000 */
[----:B------:R-:W1:Y:S02]  /*ae70*/  @!P0 SYNCS.PHASECHK.TRANS64 P0, [R6+URZ], R3 ;  /* 0x00000003060085a7 */ /* 0x000e64000800007f */
[----:B-1----:R-:W-:Y:S05]  /*ae80*/  @!P0 BRA `(.L_x_300) ;  /* 0xfffffffc00f08947 */ /* 0x002fea000383ffff */
[----:B------:R-:W-:Y:S05]  /*ae90*/  BRA `(.L_x_327) ;  /* 0xfffffff400e07947 */ /* 0x000fea000383ffff */
.L_x_301:
[----:B-1----:R1:W2:Y:S02]  /*aea0*/  SYNCS.PHASECHK.TRANS64.TRYWAIT P0, [R7+URZ], R4 ;  /* 0x00000004070075a7 */ /* 0x0022a4000800017f */
[----:B--2---:R-:W-:Y:S05]  /*aeb0*/  @!P0 NANOSLEEP.SYNCS 0x989680 ;  /* 0x009896800000895d */ /* 0x004fea0003900000 */
[----:B------:R-:W2:Y:S02]  /*aec0*/  @!P0 SYNCS.PHASECHK.TRANS64 P0, [R7+URZ], R4 ;  /* 0x00000004070085a7 */ /* 0x000ea4000800007f */
[----:B--2---:R-:W-:Y:S05]  /*aed0*/  @!P0 BRA `(.L_x_301) ;  /* 0xfffffffc00f08947 */ /* 0x004fea000383ffff */
[----:B------:R-:W-:Y:S05]  /*aee0*/  BRA `(.L_x_328) ;  /* 0xfffffff400e87947 */ /* 0x000fea000383ffff */
.L_x_329:
[----:B------:R-:W-:-:S00]  /*aef0*/  BRA `(.L_x_329) ;  /* 0xfffffffc00fc7947 */ /* 0x000fc0000383ffff */
[----:B------:R-:W-:-:S00]  /*af00*/  NOP ;  /* 0x0000000000007918 */ /* 0x000fc00000000000 */
[----:B------:R-:W-:-:S00]  /*af10*/  NOP ;  /* 0x0000000000007918 */ /* 0x000fc00000000000 */
[----:B------:R-:W-:-:S00]  /*af20*/  NOP ;  /* 0x0000000000007918 */ /* 0x000fc00000000000 */
[----:B------:R-:W-:-:S00]  /*af30*/  NOP ;  /* 0x0000000000007918 */ /* 0x000fc00000000000 */
[----:B------:R-:W-:-:S00]  /*af40*/  NOP ;  /* 0x0000000000007918 */ /* 0x000fc00000000000 */
[----:B------:R-:W-:-:S00]  /*af50*/  NOP ;  /* 0x0000000000007918 */ /* 0x000fc00000000000 */
[----:B------:R-:W-:-:S00]  /*af60*/  NOP ;  /* 0x0000000000007918 */ /* 0x000fc00000000000 */
[----:B------:R-:W-:-:S00]  /*af70*/  NOP ;  /* 0x0000000000007918 */ /* 0x000fc00000000000 */
.L_x_330:


//--------------------- .nv.global.init           --------------------------
	.section	.nv.global.init,"aw",@progbits
.nv.global.init:
	.type		$str$22,@object
	.size		$str$22,($str$23 - $str$22)
$str$22:
        /*0000*/ 	.byte	0x6b, 0x5f, 0x74, 0x69, 0x6c, 0x65, 0x5f, 0x63, 0x6f, 0x75, 0x6e, 0x74, 0x20, 0x3e, 0x3d, 0x20
        /*0010*/ 	.byte	0x31, 0x00
	.type		$str$23,@object
	.size		$str$23,(__unnamed_1 - $str$23)
$str$23:
        /*0012*/ 	.byte	0x2f, 0x74, 0x6d, 0x70, 0x2f, 0x63, 0x75, 0x74, 0x6c, 0x61, 0x73, 0x73, 0x5f, 0x73, 0x77, 0x65
        /*0022*/ 	.byte	0x65, 0x70, 0x5f, 0x73, 0x72, 0x63, 0x2f, 0x69, 0x6e, 0x63, 0x6c, 0x75, 0x64, 0x65, 0x2f, 0x63
        /*0032*/ 	.byte	0x75, 0x74, 0x6c, 0x61, 0x73, 0x73, 0x2f, 0x67, 0x65, 0x6d, 0x6d, 0x2f, 0x63, 0x6f, 0x6c, 0x6c
        /*0042*/ 	.byte	0x65, 0x63, 0x74, 0x69, 0x76, 0x65, 0x2f, 0x73, 0x6d, 0x39, 0x30, 0x5f, 0x6d, 0x6d, 0x61, 0x5f
        /*0052*/ 	.byte	0x74, 0x6d, 0x61, 0x5f, 0x67, 0x6d, 0x6d, 0x61, 0x5f, 0x73, 0x73, 0x5f, 0x77, 0x61, 0x72, 0x70
        /*0062*/ 	.byte	0x73, 0x70, 0x65, 0x63, 0x69, 0x61, 0x6c, 0x69, 0x7a, 0x65, 0x64, 0x2e, 0x68, 0x70, 0x70, 0x00
	.type		__unnamed_1,@object
	.size		__unnamed_1,(.L_0 - __unnamed_1)
__unnamed_1:
        /*0072*/ 	.byte	0x76, 0x6f, 0x69, 0x64, 0x20, 0x63, 0x75, 0x74, 0x6c, 0x61, 0x73, 0x73, 0x3a, 0x3a, 0x67, 0x65
        /* <DEDUP_REMOVED lines=172> */
        /*0b42*/ 	.byte	0x69, 0x64, 0x65, 0x6e, 0x74, 0x69, 0x74, 0x79, 0x5d, 0x00
.L_0:


//--------------------- .nv.shared._ZN7cutlass13device_kernelINS_4gemm6kernel13GemmUniversalIN4cute5tupleIJiiiiEEENS1_10collective13CollectiveMmaINS1_34MainloopSm90TmaGmmaWarpSpecializedILi20ENS5_IJNS4_1CILi2EEENSA_ILi1EEESC_EEENS1_35KernelTmaWarpSpecializedCooperativeEEENS5_IJNSA_ILi128EEENSA_ILi224EEENSA_ILi32EEEEEEaNS5_IJlSC_lEEEaSK_NS4_8TiledMMAINS4_8MMA_AtomIJNS4_4SM904GMMA26MMA_64x32x32_S32S8S8_SS_TNEEEENS4_6LayoutISD_NS5_IJSC_NSA_ILi0EEESS_EEEEENS5_IJNS4_10UnderscoreESV_SV_EEEEENS4_13SM90_TMA_LOADENS4_14ComposedLayoutINS4_7SwizzleILi1ELi4ELi3EEENS4_18smem_ptr_flag_bitsILi8EEENSR_INS5_IJNSA_ILi8EEESI_EEENS5_IJSI_SC_EEEEEEEvNS4_8identityENS4_23SM90_TMA_LOAD_MULTICASTES18_vS19_EENS_8epilogue10collective6detail29Sm90TmaWarpSpecializedAdapterINS1D_15DefaultEpilogueIaSK_SK_NS1C_6thread17LinearCombinationIaLi1EiiLNS1H_9ScaleType4KindE0ELNS_15FloatRoundStyleE2EaEENS1_15EpilogueDefaultEEEEEvvEEEEvNT_6ParamsE --------------------------
	.section	.nv.shared._ZN7cutlass13device_kernelINS_4gemm6kernel13GemmUniversalIN4cute5tupleIJiiiiEEENS1_10collective13CollectiveMmaINS1_34MainloopSm90TmaGmmaWarpSpecializedILi20ENS5_IJNS4_1CILi2EEENSA_ILi1EEESC_EEENS1_35KernelTmaWarpSpecializedCooperativeEEENS5_IJNSA_ILi128EEENSA_ILi224EEENSA_ILi32EEEEEEaNS5_IJlSC_lEEEaSK_NS4_8TiledMMAINS4_8MMA_AtomIJNS4_4SM904GMMA26MMA_64x32x32_S32S8S8_SS_TNEEEENS4_6LayoutISD_NS5_IJSC_NSA_ILi0EEESS_EEEEENS5_IJNS4_10UnderscoreESV_SV_EEEEENS4_13SM90_TMA_LOADENS4_14ComposedLayoutINS4_7SwizzleILi1ELi4ELi3EEENS4_18smem_ptr_flag_bitsILi8EEENSR_INS5_IJNSA_ILi8EEESI_EEENS5_IJSI_SC_EEEEEEEvNS4_8identityENS4_23SM90_TMA_LOAD_MULTICASTES18_vS19_EENS_8epilogue10collective6detail29Sm90TmaWarpSpecializedAdapterINS1D_15DefaultEpilogueIaSK_SK_NS1C_6thread17LinearCombinationIaLi1EiiLNS1H_9ScaleType4KindE0ELNS_15FloatRoundStyleE2EaEENS1_15EpilogueDefaultEEEEEvvEEEEvNT_6ParamsE,"aw",@nobits
	.sectionflags	@""
	.align	16
	.zero		1024


//--------------------- .nv.shared.reserved.0     --------------------------
	.section	.nv.shared.reserved.0,"aw",@nobits
	.weak		__nv_reservedSMEM_offset_0_alias
	.size		__nv_reservedSMEM_offset_0_alias, 0, 0
	.other		__nv_reservedSMEM_offset_0_alias,@"STO_CUDA_RESERVED_SHARED STV_DEFAULT"
__nv_reservedSMEM_offset_0_alias:
	.zero		0


//--------------------- .nv.global                --------------------------
	.section	.nv.global,"aw",@nobits
.nv.global:
	.type		_ZN40_INTERNAL_ed2bc3ad_4_k_cu_fd19585e_165754cute1_E,@object
	.size		_ZN40_INTERNAL_ed2bc3ad_4_k_cu_fd19585e_165754cute1_E,(_ZN40_INTERNAL_ed2bc3ad_4_k_cu_fd19585e_165754cuda3std3__45__cpo6cbeginE - _ZN40_INTERNAL_ed2bc3ad_4_k_cu_fd19585e_165754cute1_E)
_ZN40_INTERNAL_ed2bc3ad_4_k_cu_fd19585e_165754cute1_E:
	.zero		1
	.type		_ZN40_INTERNAL_ed2bc3ad_4_k_cu_fd19585e_165754cuda3std3__45__cpo6cbeginE,@object
	.size		_ZN40_INTERNAL_ed2bc3ad_4_k_cu_fd19585e_165754cuda3std3__45__cpo6cbeginE,(_ZN40_INTERNAL_ed2bc3ad_4_k_cu_fd19585e_165754cuda3std3__48in_placeE - _ZN40_INTERNAL_ed2bc3ad_4_k_cu_fd19585e_165754cuda3std3__45__cpo6cbeginE)
_ZN40_INTERNAL_ed2bc3ad_4_k_cu_fd19585e_165754cuda3std3__45__cpo6cbeginE:
	.zero		1
	.type		_ZN40_INTERNAL_ed2bc3ad_4_k_cu_fd19585e_165754cuda3std3__48in_placeE,@object
	.size		_ZN40_INTERNAL_ed2bc3ad_4_k_cu_fd19585e_165754cuda3std3__48in_placeE,(_ZN40_INTERNAL_ed2bc3ad_4_k_cu_fd19585e_165754cuda3std6ranges3__45__cpo9iter_moveE - _ZN40_INTERNAL_ed2bc3ad_4_k_cu_fd19585e_165754cuda3std3__48in_placeE)
_ZN40_INTERNAL_ed2bc3ad_4_k_cu_fd19585e_165754cuda3std3__48in_placeE:
	.zero		1
	.type		_ZN40_INTERNAL_ed2bc3ad_4_k_cu_fd19585e_165754cuda3std6ranges3__45__cpo9iter_moveE,@object
	.size		_ZN40_INTERNAL_ed2bc3ad_4_k_cu_fd19585e_165754cuda3std6ranges3__45__cpo9iter_moveE,(_ZN40_INTERNAL_ed2bc3ad_4_k_cu_fd19585e_165754cuda3std3__45__cpo5beginE - _ZN40_INTERNAL_ed2bc3ad_4_k_cu_fd19585e_165754cuda3std6ranges3__45__cpo9iter_moveE)
_ZN40_INTERNAL_ed2bc3ad_4_k_cu_fd19585e_165754cuda3std6ranges3__45__cpo9iter_moveE:
	.zero		1
	.type		_ZN40_INTERNAL_ed2bc3ad_4_k_cu_fd19585e_165754cuda3std3__45__cpo5beginE,@object
	.size		_ZN40_INTERNAL_ed2bc3ad_4_k_cu_fd19585e_165754cuda3std3__45__cpo5beginE,(_ZN40_INTERNAL_ed2bc3ad_4_k_cu_fd19585e_165754cuda3std3__442_GLOBAL__N__ed2bc3ad_4_k_cu_fd19585e_165756ignoreE - _ZN40_INTERNAL_ed2bc3ad_4_k_cu_fd19585e_165754cuda3std3__45__cpo5beginE)
_ZN40_INTERNAL_ed2bc3ad_4_k_cu_fd19585e_165754cuda3std3__45__cpo5beginE:
	.zero		1
	.type		_ZN40_INTERNAL_ed2bc3ad_4_k_cu_fd19585e_165754cuda3std3__442_GLOBAL__N__ed2bc3ad_4_k_cu_fd19585e_165756ignoreE,@object
	.size		_ZN40_INTERNAL_ed2bc3ad_4_k_cu_fd19585e_165754cuda3std3__442_GLOBAL__N__ed2bc3ad_4_k_cu_fd19585e_165756ignoreE,(_ZN40_INTERNAL_ed2bc3ad_4_k_cu_fd19585e_165754cute7productE - _ZN40_INTERNAL_ed2bc3ad_4_k_cu_fd19585e_165754cuda3std3__442_GLOBAL__N__ed2bc3ad_4_k_cu_fd19585e_165756ignoreE)
_ZN40_INTERNAL_ed2bc3ad_4_k_cu_fd19585e_165754cuda3std3__442_GLOBAL__N__ed2bc3ad_4_k_cu_fd19585e_165756ignoreE:
	.zero		1
	.type		_ZN40_INTERNAL_ed2bc3ad_4_k_cu_fd19585e_165754cute7productE,@object
	.size		_ZN40_INTERNAL_ed2bc3ad_4_k_cu_fd19585e_165754cute7productE,(_ZN40_INTERNAL_ed2bc3ad_4_k_cu_fd19585e_165754cuda3std3__45__cpo3endE - _ZN40_INTERNAL_ed2bc3ad_4_k_cu_fd19585e_165754cute7productE)
_ZN40_INTERNAL_ed2bc3ad_4_k_cu_fd19585e_165754cute7productE:
	.zero		1
	.type		_ZN40_INTERNAL_ed2bc3ad_4_k_cu_fd19585e_165754cuda3std3__45__cpo3endE,@object
	.size		_ZN40_INTERNAL_ed2bc3ad_4_k_cu_fd19585e_165754cuda3std3__45__cpo3endE,(_ZN40_INTERNAL_ed2bc3ad_4_k_cu_fd19585e_165754cuda3std3__419piecewise_constructE - _ZN40_INTERNAL_ed2bc3ad_4_k_cu_fd19585e_165754cuda3std3__45__cpo3endE)
_ZN40_INTERNAL_ed2bc3ad_4_k_cu_fd19585e_165754cuda3std3__45__cpo3endE:
	.zero		1
	.type		_ZN40_INTERNAL_ed2bc3ad_4_k_cu_fd19585e_165754cuda3std3__419piecewise_constructE,@object
	.size		_ZN40_INTERNAL_ed2bc3ad_4_k_cu_fd19585e_165754cuda3std3__419piecewise_constructE,(_ZN40_INTERNAL_ed2bc3ad_4_k_cu_fd19585e_165754cuda3std3__45__cpo4cendE - _ZN40_INTERNAL_ed2bc3ad_4_k_cu_fd19585e_165754cuda3std3__419piecewise_constructE)
_ZN40_INTERNAL_ed2bc3ad_4_k_cu_fd19585e_165754cuda3std3__419piecewise_constructE:
	.zero		1
	.type		_ZN40_INTERNAL_ed2bc3ad_4_k_cu_fd19585e_165754cuda3std3__45__cpo4cendE,@object
	.size		_ZN40_INTERNAL_ed2bc3ad_4_k_cu_fd19585e_165754cuda3std3__45__cpo4cendE,(_ZN40_INTERNAL_ed2bc3ad_4_k_cu_fd19585e_165754cuda3std6ranges3__45__cpo4swapE - _ZN40_INTERNAL_ed2bc3ad_4_k_cu_fd19585e_165754cuda3std3__45__cpo4cendE)
_ZN40_INTERNAL_ed2bc3ad_4_k_cu_fd19585e_165754cuda3std3__45__cpo4cendE:
	.zero		1
	.type		_ZN40_INTERNAL_ed2bc3ad_4_k_cu_fd19585e_165754cuda3std6ranges3__45__cpo4swapE,@object
	.size		_ZN40_INTERNAL_ed2bc3ad_4_k_cu_fd19585e_165754cuda3std6ranges3__45__cpo4swapE,(.L_8 - _ZN40_INTERNAL_ed2bc3ad_4_k_cu_fd19585e_165754cuda3std6ranges3__45__cpo4swapE)
_ZN40_INTERNAL_ed2bc3ad_4_k_cu_fd19585e_165754cuda3std6ranges3__45__cpo4swapE:
	.zero		1
.L_8:


//--------------------- .nv.constant0._ZN7cutlass13device_kernelINS_4gemm6kernel13GemmUniversalIN4cute5tupleIJiiiiEEENS1_10collective13CollectiveMmaINS1_34MainloopSm90TmaGmmaWarpSpecializedILi20ENS5_IJNS4_1CILi2EEENSA_ILi1EEESC_EEENS1_35KernelTmaWarpSpecializedCooperativeEEENS5_IJNSA_ILi128EEENSA_ILi224EEENSA_ILi32EEEEEEaNS5_IJlSC_lEEEaSK_NS4_8TiledMMAINS4_8MMA_AtomIJNS4_4SM904GMMA26MMA_64x32x32_S32S8S8_SS_TNEEEENS4_6LayoutISD_NS5_IJSC_NSA_ILi0EEESS_EEEEENS5_IJNS4_10UnderscoreESV_SV_EEEEENS4_13SM90_TMA_LOADENS4_14ComposedLayoutINS4_7SwizzleILi1ELi4ELi3EEENS4_18smem_ptr_flag_bitsILi8EEENSR_INS5_IJNSA_ILi8EEESI_EEENS5_IJSI_SC_EEEEEEEvNS4_8identityENS4_23SM90_TMA_LOAD_MULTICASTES18_vS19_EENS_8epilogue10collective6detail29Sm90TmaWarpSpecializedAdapterINS1D_15DefaultEpilogueIaSK_SK_NS1C_6thread17LinearCombinationIaLi1EiiLNS1H_9ScaleType4KindE0ELNS_15FloatRoundStyleE2EaEENS1_15EpilogueDefaultEEEEEvvEEEEvNT_6ParamsE --------------------------
	.section	.nv.constant0._ZN7cutlass13device_kernelINS_4gemm6kernel13GemmUniversalIN4cute5tupleIJiiiiEEENS1_10collective13CollectiveMmaINS1_34MainloopSm90TmaGmmaWarpSpecializedILi20ENS5_IJNS4_1CILi2EEENSA_ILi1EEESC_EEENS1_35KernelTmaWarpSpecializedCooperativeEEENS5_IJNSA_ILi128EEENSA_ILi224EEENSA_ILi32EEEEEEaNS5_IJlSC_lEEEaSK_NS4_8TiledMMAINS4_8MMA_AtomIJNS4_4SM904GMMA26MMA_64x32x32_S32S8S8_SS_TNEEEENS4_6LayoutISD_NS5_IJSC_NSA_ILi0EEESS_EEEEENS5_IJNS4_10UnderscoreESV_SV_EEEEENS4_13SM90_TMA_LOADENS4_14ComposedLayoutINS4_7SwizzleILi1ELi4ELi3EEENS4_18smem_ptr_flag_bitsILi8EEENSR_INS5_IJNSA_ILi8EEESI_EEENS5_IJSI_SC_EEEEEEEvNS4_8identityENS4_23SM90_TMA_LOAD_MULTICASTES18_vS19_EENS_8epilogue10collective6detail29Sm90TmaWarpSpecializedAdapterINS1D_15DefaultEpilogueIaSK_SK_NS1C_6thread17LinearCombinationIaLi1EiiLNS1H_9ScaleType4KindE0ELNS_15FloatRoundStyleE2EaEENS1_15EpilogueDefaultEEEEEvvEEEEvNT_6ParamsE,"a",@progbits
	.sectionflags	@""
	.align	4
.nv.constant0._ZN7cutlass13device_kernelINS_4gemm6kernel13GemmUniversalIN4cute5tupleIJiiiiEEENS1_10collective13CollectiveMmaINS1_34MainloopSm90TmaGmmaWarpSpecializedILi20ENS5_IJNS4_1CILi2EEENSA_ILi1EEESC_EEENS1_35KernelTmaWarpSpecializedCooperativeEEENS5_IJNSA_ILi128EEENSA_ILi224EEENSA_ILi32EEEEEEaNS5_IJlSC_lEEEaSK_NS4_8TiledMMAINS4_8MMA_AtomIJNS4_4SM904GMMA26MMA_64x32x32_S32S8S8_SS_TNEEEENS4_6LayoutISD_NS5_IJSC_NSA_ILi0EEESS_EEEEENS5_IJNS4_10UnderscoreESV_SV_EEEEENS4_13SM90_TMA_LOADENS4_14ComposedLayoutINS4_7SwizzleILi1ELi4ELi3EEENS4_18smem_ptr_flag_bitsILi8EEENSR_INS5_IJNSA_ILi8EEESI_EEENS5_IJSI_SC_EEEEEEEvNS4_8identityENS4_23SM90_TMA_LOAD_MULTICASTES18_vS19_EENS_8epilogue10collective6detail29Sm90TmaWarpSpecializedAdapterINS1D_15DefaultEpilogueIaSK_SK_NS1C_6thread17LinearCombinationIaLi1EiiLNS1H_9ScaleType4KindE0ELNS_15FloatRoundStyleE2EaEENS1_15EpilogueDefaultEEEEEvvEEEEvNT_6ParamsE:
	.zero		1664


//--------------------- SYMBOLS --------------------------

	.type		.nv.reservedSmem.offset0,@object
	.size		.nv.reservedSmem.offset0,0x4
	.type		__assertfail,@function
